def attn_fwd(
    Q,
    K,
    V,
    Out,
    Lse,
    sm_scale,
    stride_qz,
    stride_qh,
    stride_qm,
    stride_qk,
    stride_kz,
    stride_kh,
    stride_kn,
    stride_kk,
    stride_vz,
    stride_vh,
    stride_vn,
    stride_vk,
    stride_oz,
    stride_oh,
    stride_om,
    stride_ok,
    seqlen_q,
    seqlen_k,
    BLOCK_M: tl.constexpr,
    BLOCK_N: tl.constexpr,
    HEAD_DIM: tl.constexpr,
    CAUSAL: tl.constexpr,
):
    start_m = tl.program_id(0)
    off_hz = tl.program_id(1)
    q_off = off_hz * stride_qh
    k_off = off_hz * stride_kh
    v_off = off_hz * stride_vh
    offs_m = start_m * BLOCK_M + tl.arange(0, BLOCK_M)
    offs_d = tl.arange(0, HEAD_DIM)
    offs_n = tl.arange(0, BLOCK_N)
    q_ptrs = Q + q_off + offs_m[:, None] * stride_qm + offs_d[None, :] * stride_qk
    k_ptrs = K + k_off + offs_d[:, None] * stride_kk + offs_n[None, :] * stride_kn
    v_ptrs = V + v_off + offs_n[:, None] * stride_vn + offs_d[None, :] * stride_vk
    m_i = tl.full([BLOCK_M], float("-inf"), dtype=tl.float32)
    l_i = tl.zeros([BLOCK_M], dtype=tl.float32) + 1.0
    acc = tl.zeros([BLOCK_M, HEAD_DIM], dtype=tl.float32)
    q = tl.load(q_ptrs)
    acc, l_i, m_i = _attn_fwd_inner(
        acc,
        l_i,
        m_i,
        q,
        k_ptrs,
        v_ptrs,
        sm_scale,
        stride_kn,
        stride_vn,
        start_m,
        seqlen_k,
        BLOCK_M,
        BLOCK_N,
        HEAD_DIM,
        CAUSAL,
    )
    acc = acc / l_i[:, None]
    lse = m_i + tl.math.log2(l_i) / 1.4426950408889634
    o_ptrs = (
        Out
        + off_hz * stride_oh
        + offs_m[:, None] * stride_om
        + offs_d[None, :] * stride_ok
    )
    tl.store(o_ptrs, acc.to(Out.dtype.element_ty))
    tl.store(Lse + off_hz * seqlen_q + offs_m, lse)

# config = {"BLOCK_M": 128, "BLOCK_N": 64, "HEAD_DIM": 64, "arch": "sm_100", "causal": true, "dtype": "fp16", "num_stages": 3, "num_warps": 8}
# arch = sm_100


// ===== COMPILED SASS (sm_100a) =====

	.target	sm_100a

	.elftype	@"ET_EXEC"


//--------------------- .note.nv.tkinfo           --------------------------
	.section	.note.nv.tkinfo,"",@"SHT_NOTE"
	.sectionflags	@"SHF_NOTE_NV_TKINFO"
	.tkinfo
        /*0018*/ 	.word	0x00000081
        /*0030*/ 	.string	""
        /*0030*/ 	.string	"ptxas-blackwell"
        /*0030*/ 	.string	"Cuda compilation tools, release 12.9, V12.9.86"
        /*0030*/ 	.string	"Build cuda_12.9.r12.9/compiler.36037853_0"
        /*0030*/ 	.string	"-v  -suppress-debug-info  -lineinfo  -arch sm_100a "



//--------------------- .note.nv.cuver            --------------------------
	.section	.note.nv.cuver,"",@"SHT_NOTE"
	.sectionflags	@"SHF_NOTE_NV_CUVER"
        /*0018*/ 	.short	0x0001
        /*001a*/ 	.short	0x0064
        /*001c*/ 	.short	0x0001
        /*001e*/ 	.short	0x0000
        /*0020*/ 	.short	0x0001
        /*0022*/ 	.short	0x0000


//--------------------- .nv.info                  --------------------------
	.section	.nv.info,"",@"SHT_CUDA_INFO"
	.align	4


	//----- nvinfo : EIATTR_REGCOUNT
	.align		4
        /*0000*/ 	.byte	0x04, 0x2f
        /*0002*/ 	.short	(.L_5 - .L_4)
	.align		4
.L_4:
        /*0004*/ 	.word	index@(attn_fwd)
        /*0008*/ 	.word	0x0000009a


	//----- nvinfo : EIATTR_FRAME_SIZE
	.align		4
.L_5:
        /*000c*/ 	.byte	0x04, 0x11
        /*000e*/ 	.short	(.L_7 - .L_6)
	.align		4
.L_6:
        /*0010*/ 	.word	index@($__internal_2_$__cuda_sm10x_tcgen05_guardrail_trap_unallocated_columns_being_dealloced)
        /*0014*/ 	.word	0x00000000


	//----- nvinfo : EIATTR_FRAME_SIZE
	.align		4
.L_7:
        /*0018*/ 	.byte	0x04, 0x11
        /*001a*/ 	.short	(.L_9 - .L_8)
	.align		4
.L_8:
        /*001c*/ 	.word	index@($__internal_1_$__cuda_sm10x_tcgen05_guardrail_trap_phase_invalid_during_alloc)
        /*0020*/ 	.word	0x00000000


	//----- nvinfo : EIATTR_FRAME_SIZE
	.align		4
.L_9:
        /*0024*/ 	.byte	0x04, 0x11
        /*0026*/ 	.short	(.L_11 - .L_10)
	.align		4
.L_10:
        /*0028*/ 	.word	index@($__internal_0_$__cuda_sm10x_tcgen05_guardrail_trap_col_being_dealloced_not_returned_by_alloc)
        /*002c*/ 	.word	0x00000000


	//----- nvinfo : EIATTR_FRAME_SIZE
	.align		4
.L_11:
        /*0030*/ 	.byte	0x04, 0x11
        /*0032*/ 	.short	(.L_13 - .L_12)
	.align		4
.L_12:
        /*0034*/ 	.word	index@(attn_fwd)
        /*0038*/ 	.word	0x00000000


	//----- nvinfo : EIATTR_MIN_STACK_SIZE
	.align		4
.L_13:
        /*003c*/ 	.byte	0x04, 0x12
        /*003e*/ 	.short	(.L_15 - .L_14)
	.align		4
.L_14:
        /*0040*/ 	.word	index@(attn_fwd)
        /*0044*/ 	.word	0x00000000
.L_15:


//--------------------- .nv.info.attn_fwd         --------------------------
	.section	.nv.info.attn_fwd,"",@"SHT_CUDA_INFO"
	.sectionflags	@""
	.align	4


	//----- nvinfo : EIATTR_CUDA_API_VERSION
	.align		4
        /*0000*/ 	.byte	0x04, 0x37
        /*0002*/ 	.short	(.L_17 - .L_16)
.L_16:
        /*0004*/ 	.word	0x00000081


	//----- nvinfo : EIATTR_KPARAM_INFO
	.align		4
.L_17:
        /*0008*/ 	.byte	0x04, 0x17
        /*000a*/ 	.short	(.L_19 - .L_18)
.L_18:
        /*000c*/ 	.word	0x00000000
        /*0010*/ 	.short	0x0019
        /*0012*/ 	.short	0x0080
        /*0014*/ 	.byte	0x00, 0xf4, 0x21, 0x00


	//----- nvinfo : EIATTR_KPARAM_INFO
	.align		4
.L_19:
        /*0018*/ 	.byte	0x04, 0x17
        /*001a*/ 	.short	(.L_21 - .L_20)
.L_20:
        /*001c*/ 	.word	0x00000000
        /*0020*/ 	.short	0x0018
        /*0022*/ 	.short	0x0078
        /*0024*/ 	.byte	0x00, 0xf4, 0x21, 0x00


	//----- nvinfo : EIATTR_KPARAM_INFO
	.align		4
.L_21:
        /*0028*/ 	.byte	0x04, 0x17
        /*002a*/ 	.short	(.L_23 - .L_22)
.L_22:
        /*002c*/ 	.word	0x00000000
        /*0030*/ 	.short	0x0017
        /*0032*/ 	.short	0x0070
        /*0034*/ 	.byte	0x00, 0xf0, 0x11, 0x00


	//----- nvinfo : EIATTR_KPARAM_INFO
	.align		4
.L_23:
        /*0038*/ 	.byte	0x04, 0x17
        /*003a*/ 	.short	(.L_25 - .L_24)
.L_24:
        /*003c*/ 	.word	0x00000000
        /*0040*/ 	.short	0x0016
        /*0042*/ 	.short	0x006c
        /*0044*/ 	.byte	0x00, 0xf0, 0x11, 0x00


	//----- nvinfo : EIATTR_KPARAM_INFO
	.align		4
.L_25:
        /*0048*/ 	.byte	0x04, 0x17
        /*004a*/ 	.short	(.L_27 - .L_26)
.L_26:
        /*004c*/ 	.word	0x00000000
        /*0050*/ 	.short	0x0015
        /*0052*/ 	.short	0x0068
        /*0054*/ 	.byte	0x00, 0xf0, 0x11, 0x00


	//----- nvinfo : EIATTR_KPARAM_INFO
	.align		4
.L_27:
        /*0058*/ 	.byte	0x04, 0x17
        /*005a*/ 	.short	(.L_29 - .L_28)
.L_28:
        /*005c*/ 	.word	0x00000000
        /*0060*/ 	.short	0x0014
        /*0062*/ 	.short	0x0064
        /*0064*/ 	.byte	0x00, 0xf0, 0x11, 0x00


	//----- nvinfo : EIATTR_KPARAM_INFO
	.align		4
.L_29:
        /*0068*/ 	.byte	0x04, 0x17
        /*006a*/ 	.short	(.L_31 - .L_30)
.L_30:
        /*006c*/ 	.word	0x00000000
        /*0070*/ 	.short	0x0013
        /*0072*/ 	.short	0x0060
        /*0074*/ 	.byte	0x00, 0xf0, 0x11, 0x00


	//----- nvinfo : EIATTR_KPARAM_INFO
	.align		4
.L_31:
        /*0078*/ 	.byte	0x04, 0x17
        /*007a*/ 	.short	(.L_33 - .L_32)
.L_32:
        /*007c*/ 	.word	0x00000000
        /*0080*/ 	.short	0x0012
        /*0082*/ 	.short	0x005c
        /*0084*/ 	.byte	0x00, 0xf0, 0x11, 0x00


	//----- nvinfo : EIATTR_KPARAM_INFO
	.align		4
.L_33:
        /*0088*/ 	.byte	0x04, 0x17
        /*008a*/ 	.short	(.L_35 - .L_34)
.L_34:
        /*008c*/ 	.word	0x00000000
        /*0090*/ 	.short	0x0011
        /*0092*/ 	.short	0x0058
        /*0094*/ 	.byte	0x00, 0xf0, 0x11, 0x00


	//----- nvinfo : EIATTR_KPARAM_INFO
	.align		4
.L_35:
        /*0098*/ 	.byte	0x04, 0x17
        /*009a*/ 	.short	(.L_37 - .L_36)
.L_36:
        /*009c*/ 	.word	0x00000000
        /*00a0*/ 	.short	0x0010
        /*00a2*/ 	.short	0x0054
        /*00a4*/ 	.byte	0x00, 0xf0, 0x11, 0x00


	//----- nvinfo : EIATTR_KPARAM_INFO
	.align		4
.L_37:
        /*00a8*/ 	.byte	0x04, 0x17
        /*00aa*/ 	.short	(.L_39 - .L_38)
.L_38:
        /*00ac*/ 	.word	0x00000000
        /*00b0*/ 	.short	0x000f
        /*00b2*/ 	.short	0x0050
        /*00b4*/ 	.byte	0x00, 0xf0, 0x11, 0x00


	//----- nvinfo : EIATTR_KPARAM_INFO
	.align		4
.L_39:
        /*00b8*/ 	.byte	0x04, 0x17
        /*00ba*/ 	.short	(.L_41 - .L_40)
.L_40:
        /*00bc*/ 	.word	0x00000000
        /*00c0*/ 	.short	0x000e
        /*00c2*/ 	.short	0x004c
        /*00c4*/ 	.byte	0x00, 0xf0, 0x11, 0x00


	//----- nvinfo : EIATTR_KPARAM_INFO
	.align		4
.L_41:
        /*00c8*/ 	.byte	0x04, 0x17
        /*00ca*/ 	.short	(.L_43 - .L_42)
.L_42:
        /*00cc*/ 	.word	0x00000000
        /*00d0*/ 	.short	0x000d
        /*00d2*/ 	.short	0x0048
        /*00d4*/ 	.byte	0x00, 0xf0, 0x11, 0x00


	//----- nvinfo : EIATTR_KPARAM_INFO
	.align		4
.L_43:
        /*00d8*/ 	.byte	0x04, 0x17
        /*00da*/ 	.short	(.L_45 - .L_44)
.L_44:
        /*00dc*/ 	.word	0x00000000
        /*00e0*/ 	.short	0x000c
        /*00e2*/ 	.short	0x0044
        /*00e4*/ 	.byte	0x00, 0xf0, 0x11, 0x00


	//----- nvinfo : EIATTR_KPARAM_INFO
	.align		4
.L_45:
        /*00e8*/ 	.byte	0x04, 0x17
        /*00ea*/ 	.short	(.L_47 - .L_46)
.L_46:
        /*00ec*/ 	.word	0x00000000
        /*00f0*/ 	.short	0x000b
        /*00f2*/ 	.short	0x0040
        /*00f4*/ 	.byte	0x00, 0xf0, 0x11, 0x00


	//----- nvinfo : EIATTR_KPARAM_INFO
	.align		4
.L_47:
        /*00f8*/ 	.byte	0x04, 0x17
        /*00fa*/ 	.short	(.L_49 - .L_48)
.L_48:
        /*00fc*/ 	.word	0x00000000
        /*0100*/ 	.short	0x000a
        /*0102*/ 	.short	0x003c
        /*0104*/ 	.byte	0x00, 0xf0, 0x11, 0x00


	//----- nvinfo : EIATTR_KPARAM_INFO
	.align		4
.L_49:
        /*0108*/ 	.byte	0x04, 0x17
        /*010a*/ 	.short	(.L_51 - .L_50)
.L_50:
        /*010c*/ 	.word	0x00000000
        /*0110*/ 	.short	0x0009
        /*0112*/ 	.short	0x0038
        /*0114*/ 	.byte	0x00, 0xf0, 0x11, 0x00


	//----- nvinfo : EIATTR_KPARAM_INFO
	.align		4
.L_51:
        /*0118*/ 	.byte	0x04, 0x17
        /*011a*/ 	.short	(.L_53 - .L_52)
.L_52:
        /*011c*/ 	.word	0x00000000
        /*0120*/ 	.short	0x0008
        /*0122*/ 	.short	0x0034
        /*0124*/ 	.byte	0x00, 0xf0, 0x11, 0x00


	//----- nvinfo : EIATTR_KPARAM_INFO
	.align		4
.L_53:
        /*0128*/ 	.byte	0x04, 0x17
        /*012a*/ 	.short	(.L_55 - .L_54)
.L_54:
        /*012c*/ 	.word	0x00000000
        /*0130*/ 	.short	0x0007
        /*0132*/ 	.short	0x0030
        /*0134*/ 	.byte	0x00, 0xf0, 0x11, 0x00


	//----- nvinfo : EIATTR_KPARAM_INFO
	.align		4
.L_55:
        /*0138*/ 	.byte	0x04, 0x17
        /*013a*/ 	.short	(.L_57 - .L_56)
.L_56:
        /*013c*/ 	.word	0x00000000
        /*0140*/ 	.short	0x0006
        /*0142*/ 	.short	0x002c
        /*0144*/ 	.byte	0x00, 0xf0, 0x11, 0x00


	//----- nvinfo : EIATTR_KPARAM_INFO
	.align		4
.L_57:
        /*0148*/ 	.byte	0x04, 0x17
        /*014a*/ 	.short	(.L_59 - .L_58)
.L_58:
        /*014c*/ 	.word	0x00000000
        /*0150*/ 	.short	0x0005
        /*0152*/ 	.short	0x0028
        /*0154*/ 	.byte	0x00, 0xf0, 0x11, 0x00


	//----- nvinfo : EIATTR_KPARAM_INFO
	.align		4
.L_59:
        /*0158*/ 	.byte	0x04, 0x17
        /*015a*/ 	.short	(.L_61 - .L_60)
.L_60:
        /*015c*/ 	.word	0x00000000
        /*0160*/ 	.short	0x0004
        /*0162*/ 	.short	0x0020
        /*0164*/ 	.byte	0x00, 0xf4, 0x21, 0x00


	//----- nvinfo : EIATTR_KPARAM_INFO
	.align		4
.L_61:
        /*0168*/ 	.byte	0x04, 0x17
        /*016a*/ 	.short	(.L_63 - .L_62)
.L_62:
        /*016c*/ 	.word	0x00000000
        /*0170*/ 	.short	0x0003
        /*0172*/ 	.short	0x0018
        /*0174*/ 	.byte	0x00, 0xf4, 0x21, 0x00


	//----- nvinfo : EIATTR_KPARAM_INFO
	.align		4
.L_63:
        /*0178*/ 	.byte	0x04, 0x17
        /*017a*/ 	.short	(.L_65 - .L_64)
.L_64:
        /*017c*/ 	.word	0x00000000
        /*0180*/ 	.short	0x0002
        /*0182*/ 	.short	0x0010
        /*0184*/ 	.byte	0x00, 0xf4, 0x21, 0x00


	//----- nvinfo : EIATTR_KPARAM_INFO
	.align		4
.L_65:
        /*0188*/ 	.byte	0x04, 0x17
        /*018a*/ 	.short	(.L_67 - .L_66)
.L_66:
        /*018c*/ 	.word	0x00000000
        /*0190*/ 	.short	0x0001
        /*0192*/ 	.short	0x0008
        /*0194*/ 	.byte	0x00, 0xf4, 0x21, 0x00


	//----- nvinfo : EIATTR_KPARAM_INFO
	.align		4
.L_67:
        /*0198*/ 	.byte	0x04, 0x17
        /*019a*/ 	.short	(.L_69 - .L_68)
.L_68:
        /*019c*/ 	.word	0x00000000
        /*01a0*/ 	.short	0x0000
        /*01a2*/ 	.short	0x0000
        /*01a4*/ 	.byte	0x00, 0xf4, 0x21, 0x00


	//----- nvinfo : EIATTR_AT_ENTRY_FRAGMENTS
	.align		4
.L_69:
        /*01a8*/ 	.byte	0x04, 0x4f
        /*01aa*/ 	.short	(.L_71 - .L_70)


	//   ....[0]....
.L_70:
        /*01ac*/ 	.word	0x00000004


	//----- nvinfo : EIATTR_RESERVED_SMEM_USED
	.align		4
.L_71:
        /*01b0*/ 	.byte	0x01, 0x41
	.zero		2


	//----- nvinfo : EIATTR_SPARSE_MMA_MASK
	.align		4
        /*01b4*/ 	.byte	0x03, 0x50
        /*01b6*/ 	.short	0x0000


	//----- nvinfo : EIATTR_TCGEN05_1CTA_USED
	.align		4
        /*01b8*/ 	.byte	0x01, 0x51
	.zero		2


	//----- nvinfo : EIATTR_MAXREG_COUNT
	.align		4
        /*01bc*/ 	.byte	0x03, 0x1b
        /*01be*/ 	.short	0x00ff


	//----- nvinfo : EIATTR_NUM_BARRIERS
	.align		4
        /*01c0*/ 	.byte	0x02, 0x4c
        /*01c2*/ 	.byte	0x01
	.zero		1


	//----- nvinfo : EIATTR_INT_WARP_WIDE_INSTR_OFFSETS
	.align		4
        /*01c4*/ 	.byte	0x04, 0x31
        /*01c6*/ 	.short	(.L_73 - .L_72)


	//   ....[0]....
.L_72:
        /*01c8*/ 	.word	0x000012a0


	//   ....[1]....
        /*01cc*/ 	.word	0x000012c0


	//   ....[2]....
        /*01d0*/ 	.word	0x00001700


	//   ....[3]....
        /*01d4*/ 	.word	0x000017e0


	//   ....[4]....
        /*01d8*/ 	.word	0x000040b0


	//   ....[5]....
        /*01dc*/ 	.word	0x00007960


	//   ....[6]....
        /*01e0*/ 	.word	0x000079b0


	//----- nvinfo : EIATTR_COOP_GROUP_MASK_REGIDS
	.align		4
.L_73:
        /*01e4*/ 	.byte	0x04, 0x29
        /*01e6*/ 	.short	(.L_75 - .L_74)


	//   ....[0]....
.L_74:
        /*01e8*/ 	.word	0xffffffff


	//   ....[1]....
        /*01ec*/ 	.word	0xffffffff


	//   ....[2]....
        /*01f0*/ 	.word	0xffffffff


	//   ....[3]....
        /*01f4*/ 	.word	0xffffffff


	//   ....[4]....
        /*01f8*/ 	.word	0xffffffff


	//   ....[5]....
        /*01fc*/ 	.word	0xffffffff


	//   ....[6]....
        /*0200*/ 	.word	0xffffffff


	//   ....[7]....
        /*0204*/ 	.word	0xffffffff


	//----- nvinfo : EIATTR_COOP_GROUP_INSTR_OFFSETS
	.align		4
.L_75:
        /*0208*/ 	.byte	0x04, 0x28
        /*020a*/ 	.short	(.L_77 - .L_76)


	//   ....[0]....
.L_76:
        /*020c*/ 	.word	0x00000050


	//   ....[1]....
        /*0210*/ 	.word	0x00000310


	//   ....[2]....
        /*0214*/ 	.word	0x00002680


	//   ....[3]....
        /*0218*/ 	.word	0x000035d0


	//   ....[4]....
        /*021c*/ 	.word	0x00004fe0


	//   ....[5]....
        /*0220*/ 	.word	0x00005890


	//   ....[6]....
        /*0224*/ 	.word	0x000077f0


	//   ....[7]....
        /*0228*/ 	.word	0x00007a60


	//----- nvinfo : EIATTR_VRC_CTA_INIT_COUNT
	.align		4
.L_77:
        /*022c*/ 	.byte	0x02, 0x4a
        /*022e*/ 	.byte	0x80
	.zero		1


	//----- nvinfo : EIATTR_MBARRIER_INSTR_OFFSETS
	.align		4
        /*0230*/ 	.byte	0x04, 0x39
        /*0232*/ 	.short	(.L_79 - .L_78)


	//   ....[0]....
.L_78:
        /*0234*/ 	.word	0x000015d0
        /*0238*/ 	.word	0x000000ff
        /*023c*/ 	.word	0x0000a000
        /*0240*/ 	.short	0x0100
        /*0242*/ 	.byte	0x08
	.zero		1


	//   ....[1]....
        /*0244*/ 	.word	0x000017d0
        /*0248*/ 	.word	0x000000ff
        /*024c*/ 	.word	0x0000a008
        /*0250*/ 	.short	0x0100
        /*0252*/ 	.byte	0x08
	.zero		1


	//   ....[2]....
        /*0254*/ 	.word	0x00001960
        /*0258*/ 	.word	0x000000ff
        /*025c*/ 	.word	0x00006000
        /*0260*/ 	.short	0x0100
        /*0262*/ 	.byte	0x08
	.zero		1


	//   ....[3]....
        /*0264*/ 	.word	0x00001bc0
        /*0268*/ 	.word	0x000000ff
        /*026c*/ 	.word	0x00006000
        /*0270*/ 	.short	0x010a
        /*0272*/ 	.byte	0x08
	.zero		1


	//   ....[4]....
        /*0274*/ 	.word	0x00001d10
        /*0278*/ 	.word	0x000000ff
        /*027c*/ 	.word	0x00006000
        /*0280*/ 	.short	0x0108
        /*0282*/ 	.byte	0x08
	.zero		1


	//   ....[5]....
        /*0284*/ 	.word	0x000041f0
        /*0288*/ 	.word	0x000000ff
        /*028c*/ 	.word	0x0000a010
        /*0290*/ 	.short	0x0100
        /*0292*/ 	.byte	0x08
	.zero		1


	//   ....[6]....
        /*0294*/ 	.word	0x00004350
        /*0298*/ 	.word	0x000000ff
        /*029c*/ 	.word	0x0000a010
        /*02a0*/ 	.short	0x010a
        /*02a2*/ 	.byte	0x08
	.zero		1


	//   ....[7]....
        /*02a4*/ 	.word	0x000045f0
        /*02a8*/ 	.word	0x000000ff
        /*02ac*/ 	.word	0x0000a010
        /*02b0*/ 	.short	0x0108
        /*02b2*/ 	.byte	0x08
	.zero		1


	//   ....[8]....
        /*02b4*/ 	.word	0x000057b0
        /*02b8*/ 	.word	0x000000ff
        /*02bc*/ 	.word	0x00000000
        /*02c0*/ 	.short	0x010a
        /*02c2*/ 	.byte	0x20
	.zero		1


	//   ....[9]....
        /*02c4*/ 	.word	0x00006210
        /*02c8*/ 	.word	0x000000ff
        /*02cc*/ 	.word	0x00000000
        /*02d0*/ 	.short	0x010a
        /*02d2*/ 	.byte	0x20
	.zero		1


	//   ....[10]....
        /*02d4*/ 	.word	0x000062f0
        /*02d8*/ 	.word	0x000000ff
        /*02dc*/ 	.word	0x0000a000
        /*02e0*/ 	.short	0x0108
        /*02e2*/ 	.byte	0x08
	.zero		1


	//   ....[11]....
        /*02e4*/ 	.word	0x00006320
        /*02e8*/ 	.word	0x000000ff
        /*02ec*/ 	.word	0x0000a008
        /*02f0*/ 	.short	0x0108
        /*02f2*/ 	.byte	0x08
	.zero		1


	//   ....[12]....
        /*02f4*/ 	.word	0x00007a80
        /*02f8*/ 	.word	0x000000ff
        /*02fc*/ 	.word	0x00006000
        /*0300*/ 	.short	0x010a
        /*0302*/ 	.byte	0x08
	.zero		1


	//   ....[13]....
        /*0304*/ 	.word	0x00007ab0
        /*0308*/ 	.word	0x000000ff
        /*030c*/ 	.word	0x0000a010
        /*0310*/ 	.short	0x010a
        /*0312*/ 	.byte	0x08
	.zero		1


	//   ....[14]....
        /*0314*/ 	.word	0x00007ae0
        /*0318*/ 	.word	0x000000ff
        /*031c*/ 	.word	0x00000000
        /*0320*/ 	.short	0x010a
        /*0322*/ 	.byte	0x20
	.zero		1


	//   ....[15]....
        /*0324*/ 	.word	0x00007b10
        /*0328*/ 	.word	0x000000ff
        /*032c*/ 	.word	0x00000000
        /*0330*/ 	.short	0x010a
        /*0332*/ 	.byte	0x20
	.zero		1


	//----- nvinfo : EIATTR_NUM_MBARRIERS
	.align		4
.L_79:
        /*0334*/ 	.byte	0x03, 0x38
        /*0336*/ 	.short	0xffff


	//----- nvinfo : EIATTR_EXIT_INSTR_OFFSETS
	.align		4
        /*0338*/ 	.byte	0x04, 0x1c
        /*033a*/ 	.short	(.L_81 - .L_80)


	//   ....[0]....
.L_80:
        /*033c*/ 	.word	0x00007a70


	//----- nvinfo : EIATTR_REQNTID
	.align		4
.L_81:
        /*0340*/ 	.byte	0x04, 0x10
        /*0342*/ 	.short	(.L_83 - .L_82)
.L_82:
        /*0344*/ 	.word	0x00000100
        /*0348*/ 	.word	0x00000001
        /*034c*/ 	.word	0x00000001


	//----- nvinfo : EIATTR_CRS_STACK_SIZE
	.align		4
.L_83:
        /*0350*/ 	.byte	0x04, 0x1e
        /*0352*/ 	.short	(.L_85 - .L_84)
.L_84:
        /*0354*/ 	.word	0x00000000


	//----- nvinfo : EIATTR_CBANK_PARAM_SIZE
	.align		4
.L_85:
        /*0358*/ 	.byte	0x03, 0x19
        /*035a*/ 	.short	0x0088


	//----- nvinfo : EIATTR_PARAM_CBANK
	.align		4
        /*035c*/ 	.byte	0x04, 0x0a
        /*035e*/ 	.short	(.L_87 - .L_86)
	.align		4
.L_86:
        /*0360*/ 	.word	index@(.nv.constant0.attn_fwd)
        /*0364*/ 	.short	0x0380
        /*0366*/ 	.short	0x0088


	//----- nvinfo : EIATTR_SW_WAR
	.align		4
.L_87:
        /*0368*/ 	.byte	0x04, 0x36
        /*036a*/ 	.short	(.L_89 - .L_88)
.L_88:
        /*036c*/ 	.word	0x00000008
.L_89:


//--------------------- .nv.compat                --------------------------
	.section	.nv.compat,"",@"SHT_CUDA_COMPAT_INFO"
	.align	4
        /*0000*/ 	.byte	0x02, 0x02, 0x02, 0x00, 0x02, 0x05, 0x05, 0x00, 0x02, 0x03, 0x00, 0x00, 0x02, 0x06, 0x01, 0x00


//--------------------- .nv.callgraph             --------------------------
	.section	.nv.callgraph,"",@"SHT_CUDA_CALLGRAPH"
	.align	4
	.sectionentsize	8
	.align		4
        /*0000*/ 	.word	0x00000000
	.align		4
        /*0004*/ 	.word	0xffffffff
	.align		4
        /*0008*/ 	.word	0x00000000
	.align		4
        /*000c*/ 	.word	0xfffffffe
	.align		4
        /*0010*/ 	.word	0x00000000
	.align		4
        /*0014*/ 	.word	0xfffffffd
	.align		4
        /*0018*/ 	.word	0x00000000
	.align		4
        /*001c*/ 	.word	0xfffffffc


//--------------------- .nv.constant4             --------------------------
	.section	.nv.constant4,"a",@progbits
	.align	8
	.align		8
.nv.constant4:
        /*0000*/ 	.dword	_$_str


//--------------------- .text.attn_fwd            --------------------------
	.section	.text.attn_fwd,"ax",@progbits
	.align	128
        .global         attn_fwd
        .type           attn_fwd,@function
        .size           attn_fwd,(.L_x_31 - attn_fwd)
        .other          attn_fwd,@"STO_CUDA_ENTRY STV_DEFAULT"
attn_fwd:
.text.attn_fwd:
[----:B------:R-:W0:Y:S01]  /*0000*/  LDC R1, c[0x0][0x37c] ;  /* 0x0000df00ff017b82 */ /* 0x000e220000000800 */
[----:B------:R-:W1:Y:S02]  /*0010*/  S2R R0, SR_TID.X ;  /* 0x0000000000007919 */ /* 0x000e640000002100 */
[----:B-1----:R-:W-:-:S13]  /*0020*/  ISETP.GE.U32.AND P5, PT, R0, 0x20, PT ;  /* 0x000000200000780c */ /* 0x002fda0003fa6070 */
[----:B------:R-:W-:Y:S05]  /*0030*/  @P5 BRA `(.L_x_0) ;  /* 0x0000000000b85947 */ /* 0x000fea0003800000 */
[----:B------:R-:W1:Y:S01]  /*0040*/  S2UR UR6, SR_CgaCtaId ;  /* 0x00000000000679c3 */ /* 0x000e620000008800 */
[----:B------:R-:W-:Y:S01]  /*0050*/  NOP ;  /* 0x0000000000007918 */ /* 0x000fe20000000000 */
[----:B------:R-:W-:Y:S02]  /*0060*/  UMOV UR4, 0x40 ;  /* 0x0000004000047882 */ /* 0x000fe40000000000 */
[----:B-1----:R-:W-:-:S09]  /*0070*/  ULEA UR4, UR6, UR4, 0x18 ;  /* 0x0000000406047291 */ /* 0x002fd2000f8ec0ff */
[----:B------:R-:W1:Y:S01]  /*0080*/  LDS.U8 R2, [UR4] ;  /* 0x00000004ff027984 */ /* 0x000e620008000000 */
[----:B------:R-:W-:Y:S02]  /*0090*/  UMOV UR4, 0x400 ;  /* 0x0000040000047882 */ /* 0x000fe40000000000 */
[----:B------:R-:W-:Y:S01]  /*00a0*/  ULEA UR4, UR6, UR4, 0x18 ;  /* 0x0000000406047291 */ /* 0x000fe2000f8ec0ff */
[----:B-1----:R-:W-:-:S13]  /*00b0*/  ISETP.NE.AND P0, PT, R2, RZ, PT ;  /* 0x000000ff0200720c */ /* 0x002fda0003f05270 */
[----:B------:R-:W-:Y:S05]  /*00c0*/  @P0 BRA `(.L_x_1) ;  /* 0x00000000007c0947 */ /* 0x000fea0003800000 */
[----:B------:R-:W-:-:S13]  /*00d0*/  ELECT P0, URZ, PT ;  /* 0x0000000000ff782f */ /* 0x000fda0003800000 */
[----:B------:R-:W-:Y:S05]  /*00e0*/  @!P0 BRA `(.L_x_2) ;  /* 0x0000000000848947 */ /* 0x000fea0003800000 */
[----:B------:R-:W-:Y:S01]  /*00f0*/  UMOV UR5, 0x8 ;  /* 0x0000000800057882 */ /* 0x000fe20000000000 */
[----:B------:R-:W-:Y:S02]  /*0100*/  IMAD.MOV.U32 R5, RZ, RZ, 0x1 ;  /* 0x00000001ff057424 */ /* 0x000fe400078e00ff */
[----:B------:R-:W-:Y:S02]  /*0110*/  IMAD.MOV.U32 R3, RZ, RZ, 0xff ;  /* 0x000000ffff037424 */ /* 0x000fe400078e00ff */
[----:B------:R-:W-:Y:S04]  /*0120*/  DEPBAR.LE SB1, 0x36 ;  /* 0x00009d800000791a */ /* 0x000fe80000000000 */
[----:B------:R-:W1:Y:S02]  /*0130*/  UTCATOMSWS.FIND_AND_SET.ALIGN UP0, UR5, UR5 ;  /* 0x00000005000575e3 */ /* 0x000e640008000800 */
[----:B-1----:R-:W-:-:S04]  /*0140*/  PLOP3.LUT P0, PT, PT, PT, UP0, 0x80, 0x8 ;  /* 0x000000000008781c */ /* 0x002fc80003f0f008 */
[----:B------:R-:W-:-:S04]  /*0150*/  SEL R2, RZ, 0xffffffff, !P0 ;  /* 0xffffffffff027807 */ /* 0x000fc80004000000 */
[----:B------:R-:W-:Y:S01]  /*0160*/  ISETP.NE.AND P0, PT, R2, RZ, PT ;  /* 0x000000ff0200720c */ /* 0x000fe20003f05270 */
[----:B------:R-:W-:-:S12]  /*0170*/  IMAD.U32 R2, RZ, RZ, UR5 ;  /* 0x00000005ff027e24 */ /* 0x000fd8000f8e00ff */
[----:B------:R-:W-:Y:S05]  /*0180*/  @P0 BRA `(.L_x_3) ;  /* 0x0000000000240947 */ /* 0x000fea0003800000 */
.L_x_4:
[----:B------:R-:W-:Y:S05]  /*0190*/  NANOSLEEP 0x64 ;  /* 0x000000640000795d */ /* 0x000fea0003800000 */
[----:B------:R-:W-:-:S05]  /*01a0*/  UMOV UR5, 0x8 ;  /* 0x0000000800057882 */ /* 0x000fca0000000000 */
[----:B------:R-:W-:Y:S04]  /*01b0*/  DEPBAR.LE SB1, 0x36 ;  /* 0x00009d800000791a */ /* 0x000fe80000000000 */
[----:B------:R-:W1:Y:S02]  /*01c0*/  UTCATOMSWS.FIND_AND_SET.ALIGN UP0, UR5, UR5 ;  /* 0x00000005000575e3 */ /* 0x000e640008000800 */
[----:B-1----:R-:W-:-:S04]  /*01d0*/  PLOP3.LUT P0, PT, PT, PT, UP0, 0x80, 0x8 ;  /* 0x000000000008781c */ /* 0x002fc80003f0f008 */
[----:B------:R-:W-:-:S04]  /*01e0*/  SEL R2, RZ, 0xffffffff, !P0 ;  /* 0xffffffffff027807 */ /* 0x000fc80004000000 */
[----:B------:R-:W-:Y:S01]  /*01f0*/  ISETP.NE.AND P0, PT, R2, RZ, PT ;  /* 0x000000ff0200720c */ /* 0x000fe20003f05270 */
[----:B------:R-:W-:-:S12]  /*0200*/  IMAD.U32 R2, RZ, RZ, UR5 ;  /* 0x00000005ff027e24 */ /* 0x000fd8000f8e00ff */
[----:B------:R-:W-:Y:S05]  /*0210*/  @!P0 BRA `(.L_x_4) ;  /* 0xfffffffc00dc8947 */ /* 0x000fea000383ffff */
.L_x_3:
[C---:B------:R-:W-:Y:S01]  /*0220*/  VIADD R4, R2.reuse, 0x10 ;  /* 0x0000001002047836 */ /* 0x040fe20000000000 */
[----:B------:R-:W-:Y:S01]  /*0230*/  UMOV UR5, 0x50 ;  /* 0x0000005000057882 */ /* 0x000fe20000000000 */
[----:B------:R-:W-:Y:S01]  /*0240*/  SHF.L.U32 R3, R3, R2, RZ ;  /* 0x0000000203037219 */ /* 0x000fe200000006ff */
[----:B------:R-:W-:Y:S01]  /*0250*/  ULEA UR5, UR6, UR5, 0x18 ;  /* 0x0000000506057291 */ /* 0x000fe2000f8ec0ff */
[----:B------:R-:W-:Y:S01]  /*0260*/  IMAD.SHL.U32 R2, R2, 0x20, RZ ;  /* 0x0000002002027824 */ /* 0x000fe200078e00ff */
[----:B------:R-:W-:-:S04]  /*0270*/  SHF.L.U32 R4, R5, R4, RZ ;  /* 0x0000000405047219 */ /* 0x000fc800000006ff */
[----:B------:R-:W-:-:S05]  /*0280*/  LOP3.LUT R3, R4, R3, RZ, 0xfc, !PT ;  /* 0x0000000304037212 */ /* 0x000fca00078efcff */
[----:B------:R1:W-:Y:S04]  /*0290*/  ATOMS.OR RZ, [UR5], R3 ;  /* 0x00000003ffff798c */ /* 0x0003e8000b000005 */
[----:B------:R1:W-:Y:S01]  /*02a0*/  STS [UR4], R2 ;  /* 0x00000002ff007988 */ /* 0x0003e20008000804 */
[----:B------:R-:W-:Y:S05]  /*02b0*/  BRA `(.L_x_2) ;  /* 0x0000000000107947 */ /* 0x000fea0003800000 */
.L_x_1:
[----:B------:R-:W-:Y:S01]  /*02c0*/  IMAD.MOV.U32 R3, RZ, RZ, -0x1 ;  /* 0xffffffffff037424 */ /* 0x000fe200078e00ff */
[----:B------:R-:W-:-:S04]  /*02d0*/  MOV R2, 0x300 ;  /* 0x0000030000027802 */ /* 0x000fc80000000f00 */
[----:B------:R1:W-:Y:S03]  /*02e0*/  STS [UR4], R3 ;  /* 0x00000003ff007988 */ /* 0x0003e60008000804 */
[----:B01----:R-:W-:Y:S05]  /*02f0*/  CALL.REL.NOINC `($__internal_1_$__cuda_sm10x_tcgen05_guardrail_trap_phase_invalid_during_alloc) ;  /* 0x00000078001c7944 */ /* 0x003fea0003c00000 */
.L_x_2:
[----:B------:R-:W-:Y:S05]  /*0300*/  WARPSYNC.ALL ;  /* 0x0000000000007948 */ /* 0x000fea0003800000 */
[----:B------:R-:W-:Y:S01]  /*0310*/  NOP ;  /* 0x0000000000007918 */ /* 0x000fe20000000000 */
.L_x_0:
[----:B------:R-:W2:Y:S01]  /*0320*/  S2R R37, SR_CTAID.X ;  /* 0x0000000000257919 */ /* 0x000ea20000002500 */
[----:B------:R-:W3:Y:S01]  /*0330*/  S2UR UR7, SR_CTAID.Y ;  /* 0x00000000000779c3 */ /* 0x000ee20000002600 */
[----:B------:R-:W3:Y:S01]  /*0340*/  LDCU.64 UR4, c[0x0][0x3b0] ;  /* 0x00007600ff0477ac */ /* 0x000ee20008000a00 */
[----:B------:R-:W-:Y:S01]  /*0350*/  SHF.R.U32.HI R6, RZ, 0x7, R0 ;  /* 0x00000007ff067819 */ /* 0x000fe20000011600 */
[----:B------:R-:W-:-:S03]  /*0360*/  UMOV UR8, 0x400 ;  /* 0x0000040000087882 */ /* 0x000fc60000000000 */
[----:B------:R-:W-:Y:S01]  /*0370*/  SGXT.U32 R6, R6, 0x1 ;  /* 0x000000010606781a */ /* 0x000fe20000000000 */
[----:B------:R-:W4:Y:S01]  /*0380*/  LDCU.64 UR30, c[0x0][0x358] ;  /* 0x00006b00ff1e77ac */ /* 0x000f220008000a00 */
[----:B------:R-:W1:Y:S08]  /*0390*/  S2UR UR6, SR_CgaCtaId ;  /* 0x00000000000679c3 */ /* 0x000e700000008800 */
[----:B------:R-:W0:Y:S08]  /*03a0*/  LDC R38, c[0x0][0x3b8] ;  /* 0x0000ee00ff267b82 */ /* 0x000e300000000800 */
[----:B------:R-:W0:Y:S01]  /*03b0*/  LDC.64 R18, c[0x0][0x380] ;  /* 0x0000e000ff127b82 */ /* 0x000e220000000a00 */
[----:B---3--:R-:W-:-:S04]  /*03c0*/  UIMAD UR4, UR7, UR4, URZ ;  /* 0x00000004070472a4 */ /* 0x008fc8000f8e02ff */
[----:B------:R-:W-:Y:S01]  /*03d0*/  USHF.L.U32 UR9, UR4, 0x1, URZ ;  /* 0x0000000104097899 */ /* 0x000fe200080006ff */
[----:B--2---:R-:W-:Y:S01]  /*03e0*/  IMAD.SHL.U32 R37, R37, 0x80, RZ ;  /* 0x0000008025257824 */ /* 0x004fe200078e00ff */
[----:B-1----:R-:W-:Y:S01]  /*03f0*/  ULEA UR8, UR6, UR8, 0x18 ;  /* 0x0000000806087291 */ /* 0x002fe2000f8ec0ff */
[----:B------:R-:W-:Y:S03]  /*0400*/  BAR.SYNC.DEFER_BLOCKING 0x0 ;  /* 0x0000000000007b1d */ /* 0x000fe60000010000 */
[----:B------:R-:W-:-:S05]  /*0410*/  LOP3.LUT R2, R37, 0x7f, R0, 0xf8, !PT ;  /* 0x0000007f25027812 */ /* 0x000fca00078ef800 */
[----:B------:R-:W1:Y:S01]  /*0420*/  LDC.64 R108, c[0x0][0x3c0] ;  /* 0x0000f000ff6c7b82 */ /* 0x000e620000000a00 */
[----:B------:R-:W-:Y:S01]  /*0430*/  IMAD R3, R2, UR5, RZ ;  /* 0x0000000502037c24 */ /* 0x000fe2000f8e02ff */
[----:B------:R-:W-:-:S03]  /*0440*/  UIMAD.WIDE UR4, UR4, 0x2, URZ ;  /* 0x00000002040478a5 */ /* 0x000fc6000f8e02ff */
[C---:B------:R-:W-:Y:S02]  /*0450*/  IMAD.SHL.U32 R5, R3.reuse, 0x2, RZ ;  /* 0x0000000203057824 */ /* 0x040fe400078e00ff */
[----:B------:R-:W-:Y:S01]  /*0460*/  IMAD.HI R4, R3, 0x2, RZ ;  /* 0x0000000203047827 */ /* 0x000fe200078e02ff */
[----:B------:R-:W-:Y:S01]  /*0470*/  SHF.R.U32.HI R76, RZ, 0x6, R0 ;  /* 0x00000006ff4c7819 */ /* 0x000fe20000011600 */
[----:B------:R-:W2:Y:S01]  /*0480*/  LDC.64 R40, c[0x0][0x388] ;  /* 0x0000e200ff287b82 */ /* 0x000ea20000000a00 */
[----:B0-----:R-:W-:Y:S01]  /*0490*/  IADD3 R18, P0, P1, R5, UR9, R18 ;  /* 0x0000000905127c10 */ /* 0x001fe2000f91e012 */
[----:B------:R-:W-:Y:S02]  /*04a0*/  IMAD R3, R6, R38, RZ ;  /* 0x0000002606037224 */ /* 0x000fe400078e02ff */
[----:B------:R-:W0:Y:S01]  /*04b0*/  LDCU UR4, c[0x0][0x3c8] ;  /* 0x00007900ff0477ac */ /* 0x000e220008000800 */
[----:B------:R-:W-:Y:S01]  /*04c0*/  IADD3.X R20, PT, PT, R4, UR5, R19, P0, P1 ;  /* 0x0000000504147c10 */ /* 0x000fe200087e2413 */
[C---:B------:R-:W-:Y:S01]  /*04d0*/  IMAD R7, R38.reuse, 0x2, R3 ;  /* 0x0000000226077824 */ /* 0x040fe200078e0203 */
[C---:B------:R-:W-:Y:S01]  /*04e0*/  LEA R4, P0, R3.reuse, R18, 0x1 ;  /* 0x0000001203047211 */ /* 0x040fe200078008ff */
[----:B------:R-:W3:Y:S02]  /*04f0*/  LDS R42, [UR8] ;  /* 0x00000008ff2a7984 */ /* 0x000ee40008000800 */
[C---:B------:R-:W-:Y:S01]  /*0500*/  IMAD R9, R38.reuse, 0x2, R7 ;  /* 0x0000000226097824 */ /* 0x040fe200078e0207 */
[----:B------:R-:W-:Y:S01]  /*0510*/  LEA.HI.X.SX32 R5, R3, R20, 0x1, P0 ;  /* 0x0000001403057211 */ /* 0x000fe200000f0eff */
[----:B------:R-:W-:Y:S01]  /*0520*/  BAR.SYNC.DEFER_BLOCKING 0x0 ;  /* 0x0000000000007b1d */ /* 0x000fe20000010000 */
[-C--:B------:R-:W-:Y:S01]  /*0530*/  LEA R6, P1, R7, R18.reuse, 0x1 ;  /* 0x0000001207067211 */ /* 0x080fe200078208ff */
[----:B------:R-:W-:Y:S01]  /*0540*/  IMAD R3, R38, 0x2, R9 ;  /* 0x0000000226037824 */ /* 0x000fe200078e0209 */
[----:B------:R-:W-:-:S02]  /*0550*/  LEA R8, P0, R9, R18, 0x1 ;  /* 0x0000001209087211 */ /* 0x000fc400078008ff */
[----:B------:R-:W-:Y:S01]  /*0560*/  LEA.HI.X.SX32 R7, R7, R20, 0x1, P1 ;  /* 0x0000001407077211 */ /* 0x000fe200008f0eff */
[C---:B------:R-:W-:Y:S01]  /*0570*/  IMAD R13, R38.reuse, 0x2, R3 ;  /* 0x00000002260d7824 */ /* 0x040fe200078e0203 */
[----:B------:R-:W-:Y:S02]  /*0580*/  LEA R10, P1, R3, R18, 0x1 ;  /* 0x00000012030a7211 */ /* 0x000fe400078208ff */
[-C--:B------:R-:W-:Y:S02]  /*0590*/  LEA.HI.X.SX32 R9, R9, R20.reuse, 0x1, P0 ;  /* 0x0000001409097211 */ /* 0x080fe400000f0eff */
[----:B------:R-:W-:Y:S01]  /*05a0*/  LEA.HI.X.SX32 R11, R3, R20, 0x1, P1 ;  /* 0x00000014030b7211 */ /* 0x000fe200008f0eff */
[----:B------:R-:W-:Y:S01]  /*05b0*/  IMAD R3, R38, 0x2, R13 ;  /* 0x0000000226037824 */ /* 0x000fe200078e020d */
[----:B------:R-:W-:-:S04]  /*05c0*/  LEA R12, P0, R13, R18, 0x1 ;  /* 0x000000120d0c7211 */ /* 0x000fc800078008ff */
[----:B------:R-:W-:Y:S02]  /*05d0*/  LEA.HI.X.SX32 R13, R13, R20, 0x1, P0 ;  /* 0x000000140d0d7211 */ /* 0x000fe400000f0eff */
[C---:B------:R-:W-:Y:S01]  /*05e0*/  LEA R14, P0, R3.reuse, R18, 0x1 ;  /* 0x00000012030e7211 */ /* 0x040fe200078008ff */
[----:B----4-:R4:W5:Y:S03]  /*05f0*/  LDG.E.U16 R17, desc[UR30][R4.64] ;  /* 0x0000001e04117981 */ /* 0x010966000c1e1500 */
[----:B------:R-:W-:Y:S01]  /*0600*/  LEA.HI.X.SX32 R15, R3, R20, 0x1, P0 ;  /* 0x00000014030f7211 */ /* 0x000fe200000f0eff */
[----:B------:R0:W5:Y:S04]  /*0610*/  LDG.E.U16 R19, desc[UR30][R6.64] ;  /* 0x0000001e06137981 */ /* 0x000168000c1e1500 */
[----:B------:R0:W5:Y:S01]  /*0620*/  LDG.E.U16 R21, desc[UR30][R8.64] ;  /* 0x0000001e08157981 */ /* 0x000162000c1e1500 */
[----:B----4-:R-:W-:-:S03]  /*0630*/  IMAD R5, R38, 0x2, R3 ;  /* 0x0000000226057824 */ /* 0x010fc600078e0203 */
[----:B------:R-:W5:Y:S01]  /*0640*/  LDG.E.U16 R22, desc[UR30][R10.64] ;  /* 0x0000001e0a167981 */ /* 0x000f62000c1e1500 */
[C---:B------:R-:W-:Y:S01]  /*0650*/  IMAD R3, R38.reuse, 0x2, R5 ;  /* 0x0000000226037824 */ /* 0x040fe200078e0205 */
[-C--:B------:R-:W-:Y:S02]  /*0660*/  LEA R4, P0, R5, R18.reuse, 0x1 ;  /* 0x0000001205047211 */ /* 0x080fe400078008ff */
[----:B------:R4:W5:Y:S01]  /*0670*/  LDG.E.U16 R23, desc[UR30][R12.64] ;  /* 0x0000001e0c177981 */ /* 0x000962000c1e1500 */
[C---:B------:R-:W-:Y:S01]  /*0680*/  IMAD R16, R38.reuse, 0x2, R3 ;  /* 0x0000000226107824 */ /* 0x040fe200078e0203 */
[----:B0-----:R-:W-:Y:S02]  /*0690*/  LEA R6, P1, R3, R18, 0x1 ;  /* 0x0000001203067211 */ /* 0x001fe400078208ff */
[----:B------:R0:W5:Y:S01]  /*06a0*/  LDG.E.U16 R24, desc[UR30][R14.64] ;  /* 0x0000001e0e187981 */ /* 0x000162000c1e1500 */
[-C--:B------:R-:W-:Y:S02]  /*06b0*/  LEA.HI.X.SX32 R5, R5, R20.reuse, 0x1, P0 ;  /* 0x0000001405057211 */ /* 0x080fe400000f0eff */
[----:B------:R-:W-:Y:S01]  /*06c0*/  LEA.HI.X.SX32 R7, R3, R20, 0x1, P1 ;  /* 0x0000001403077211 */ /* 0x000fe200008f0eff */
[----:B------:R-:W-:Y:S01]  /*06d0*/  IMAD R3, R38, 0x2, R16 ;  /* 0x0000000226037824 */ /* 0x000fe200078e0210 */
[C---:B------:R-:W-:Y:S01]  /*06e0*/  LEA R8, P0, R16.reuse, R18, 0x1 ;  /* 0x0000001210087211 */ /* 0x040fe200078008ff */
[----:B------:R0:W5:Y:S03]  /*06f0*/  LDG.E.U16 R25, desc[UR30][R4.64] ;  /* 0x0000001e04197981 */ /* 0x000166000c1e1500 */
[----:B------:R-:W-:Y:S01]  /*0700*/  LEA.HI.X.SX32 R9, R16, R20, 0x1, P0 ;  /* 0x0000001410097211 */ /* 0x000fe200000f0eff */
[C---:B----4-:R-:W-:Y:S01]  /*0710*/  IMAD R13, R38.reuse, 0x2, R3 ;  /* 0x00000002260d7824 */ /* 0x050fe200078e0203 */
[C---:B------:R-:W-:Y:S01]  /*0720*/  LEA R10, P0, R3.reuse, R18, 0x1 ;  /* 0x00000012030a7211 */ /* 0x040fe200078008ff */
[----:B------:R-:W5:Y:S03]  /*0730*/  LDG.E.U16 R26, desc[UR30][R6.64] ;  /* 0x0000001e061a7981 */ /* 0x000f66000c1e1500 */
[----:B------:R-:W-:Y:S01]  /*0740*/  LEA.HI.X.SX32 R11, R3, R20, 0x1, P0 ;  /* 0x00000014030b7211 */ /* 0x000fe200000f0eff */
[C---:B------:R-:W-:Y:S01]  /*0750*/  IMAD R3, R38.reuse, 0x2, R13 ;  /* 0x0000000226037824 */ /* 0x040fe200078e020d */
[-C--:B------:R-:W-:Y:S01]  /*0760*/  LEA R12, P0, R13, R18.reuse, 0x1 ;  /* 0x000000120d0c7211 */ /* 0x080fe200078008ff */
[----:B------:R4:W5:Y:S02]  /*0770*/  LDG.E.U16 R27, desc[UR30][R8.64] ;  /* 0x0000001e081b7981 */ /* 0x000964000c1e1500 */
[----:B------:R-:W-:Y:S01]  /*0780*/  IMAD R16, R38, 0x2, R3 ;  /* 0x0000000226107824 */ /* 0x000fe200078e0203 */
[----:B0-----:R-:W-:Y:S01]  /*0790*/  LEA R14, P1, R3, R18, 0x1 ;  /* 0x00000012030e7211 */ /* 0x001fe200078208ff */
[----:B------:R0:W5:Y:S01]  /*07a0*/  LDG.E.U16 R28, desc[UR30][R10.64] ;  /* 0x0000001e0a1c7981 */ /* 0x000162000c1e1500 */
[----:B------:R-:W-:-:S02]  /*07b0*/  LEA.HI.X.SX32 R13, R13, R20, 0x1, P0 ;  /* 0x000000140d0d7211 */ /* 0x000fc400000f0eff */
[----:B------:R-:W-:Y:S01]  /*07c0*/  LEA.HI.X.SX32 R15, R3, R20, 0x1, P1 ;  /* 0x00000014030f7211 */ /* 0x000fe200008f0eff */
[----:B------:R-:W-:Y:S01]  /*07d0*/  IMAD R3, R38, 0x2, R16 ;  /* 0x0000000226037824 */ /* 0x000fe200078e0210 */
[C---:B------:R-:W-:Y:S01]  /*07e0*/  LEA R4, P0, R16.reuse, R18, 0x1 ;  /* 0x0000001210047211 */ /* 0x040fe200078008ff */
[----:B------:R0:W5:Y:S03]  /*07f0*/  LDG.E.U16 R29, desc[UR30][R12.64] ;  /* 0x0000001e0c1d7981 */ /* 0x000166000c1e1500 */
[----:B------:R-:W-:Y:S01]  /*0800*/  LEA.HI.X.SX32 R5, R16, R20, 0x1, P0 ;  /* 0x0000001410057211 */ /* 0x000fe200000f0eff */
[C---:B----4-:R-:W-:Y:S01]  /*0810*/  IMAD R9, R38.reuse, 0x2, R3 ;  /* 0x0000000226097824 */ /* 0x050fe200078e0203 */
[C---:B------:R-:W-:Y:S01]  /*0820*/  LEA R6, P0, R3.reuse, R18, 0x1 ;  /* 0x0000001203067211 */ /* 0x040fe200078008ff */
[----:B------:R4:W5:Y:S03]  /*0830*/  LDG.E.U16 R30, desc[UR30][R14.64] ;  /* 0x0000001e0e1e7981 */ /* 0x000966000c1e1500 */
        /* <DEDUP_REMOVED lines=14> */
[C---:B-1----:R-:W-:Y:S01]  /*0920*/  LEA R4, P0, R3.reuse, R18, 0x1 ;  /* 0x0000001203047211 */ /* 0x042fe200078008ff */
[----:B------:R-:W5:Y:S03]  /*0930*/  LDG.E.U16 R34, desc[UR30][R10.64] ;  /* 0x0000001e0a227981 */ /* 0x000f66000c1e1500 */
[----:B------:R-:W-:Y:S01]  /*0940*/  LEA.HI.X.SX32 R5, R3, R20, 0x1, P0 ;  /* 0x0000001403057211 */ /* 0x000fe200000f0eff */
[C---:B------:R-:W-:Y:S01]  /*0950*/  IMAD R3, R38.reuse, 0x2, R15 ;  /* 0x0000000226037824 */ /* 0x040fe200078e020f */
[-C--:B0-----:R-:W-:Y:S01]  /*0960*/  LEA R6, P0, R15, R18.reuse, 0x1 ;  /* 0x000000120f067211 */ /* 0x081fe200078008ff */
[----:B------:R0:W5:Y:S02]  /*0970*/  LDG.E.U16 R35, desc[UR30][R12.64] ;  /* 0x0000001e0c237981 */ /* 0x000164000c1e1500 */
[----:B------:R-:W-:Y:S01]  /*0980*/  IMAD R16, R38, 0x2, R3 ;  /* 0x0000000226107824 */ /* 0x000fe200078e0203 */
[----:B------:R-:W-:Y:S01]  /*0990*/  LEA R14, P1, R3, R18, 0x1 ;  /* 0x00000012030e7211 */ /* 0x000fe200078208ff */
[----:B------:R1:W5:Y:S01]  /*09a0*/  LDG.E.U16 R36, desc[UR30][R4.64] ;  /* 0x0000001e04247981 */ /* 0x000362000c1e1500 */
[----:B------:R-:W-:-:S02]  /*09b0*/  LEA.HI.X.SX32 R7, R15, R20, 0x1, P0 ;  /* 0x000000140f077211 */ /* 0x000fc400000f0eff */
[----:B------:R-:W-:Y:S01]  /*09c0*/  LEA.HI.X.SX32 R15, R3, R20, 0x1, P1 ;  /* 0x00000014030f7211 */ /* 0x000fe200008f0eff */
[----:B------:R-:W-:Y:S01]  /*09d0*/  IMAD R3, R38, 0x2, R16 ;  /* 0x0000000226037824 */ /* 0x000fe200078e0210 */
[C---:B------:R-:W-:Y:S01]  /*09e0*/  LEA R8, P0, R16.reuse, R18, 0x1 ;  /* 0x0000001210087211 */ /* 0x040fe200078008ff */
[----:B------:R4:W5:Y:S03]  /*09f0*/  LDG.E.U16 R54, desc[UR30][R6.64] ;  /* 0x0000001e06367981 */ /* 0x000966000c1e1500 */
[----:B------:R-:W-:Y:S01]  /*0a00*/  LEA.HI.X.SX32 R9, R16, R20, 0x1, P0 ;  /* 0x0000001410097211 */ /* 0x000fe200000f0eff */
[C---:B0-----:R-:W-:Y:S01]  /*0a10*/  IMAD R13, R38.reuse, 0x2, R3 ;  /* 0x00000002260d7824 */ /* 0x041fe200078e0203 */
[C---:B------:R-:W-:Y:S01]  /*0a20*/  LEA R10, P0, R3.reuse, R18, 0x1 ;  /* 0x00000012030a7211 */ /* 0x040fe200078008ff */
[----:B------:R0:W5:Y:S03]  /*0a30*/  LDG.E.U16 R55, desc[UR30][R14.64] ;  /* 0x0000001e0e377981 */ /* 0x000166000c1e1500 */
[----:B------:R-:W-:Y:S01]  /*0a40*/  LEA.HI.X.SX32 R11, R3, R20, 0x1, P0 ;  /* 0x00000014030b7211 */ /* 0x000fe200000f0eff */
[C---:B------:R-:W-:Y:S01]  /*0a50*/  IMAD R3, R38.reuse, 0x2, R13 ;  /* 0x0000000226037824 */ /* 0x040fe200078e020d */
[-C--:B-1----:R-:W-:Y:S01]  /*0a60*/  LEA R4, P0, R13, R18.reuse, 0x1 ;  /* 0x000000120d047211 */ /* 0x082fe200078008ff */
[----:B------:R1:W5:Y:S02]  /*0a70*/  LDG.E.U16 R56, desc[UR30][R8.64] ;  /* 0x0000001e08387981 */ /* 0x000364000c1e1500 */
[----:B------:R-:W-:Y:S01]  /*0a80*/  IMAD R16, R38, 0x2, R3 ;  /* 0x0000000226107824 */ /* 0x000fe200078e0203 */
[----:B------:R-:W-:Y:S01]  /*0a90*/  LEA R12, P1, R3, R18, 0x1 ;  /* 0x00000012030c7211 */ /* 0x000fe200078208ff */
[----:B------:R0:W5:Y:S01]  /*0aa0*/  LDG.E.U16 R57, desc[UR30][R10.64] ;  /* 0x0000001e0a397981 */ /* 0x000162000c1e1500 */
[----:B------:R-:W-:-:S02]  /*0ab0*/  LEA.HI.X.SX32 R5, R13, R20, 0x1, P0 ;  /* 0x000000140d057211 */ /* 0x000fc400000f0eff */
[----:B------:R-:W-:Y:S01]  /*0ac0*/  LEA.HI.X.SX32 R13, R3, R20, 0x1, P1 ;  /* 0x00000014030d7211 */ /* 0x000fe200008f0eff */
[----:B------:R-:W-:Y:S01]  /*0ad0*/  IMAD R3, R38, 0x2, R16 ;  /* 0x0000000226037824 */ /* 0x000fe200078e0210 */
[C---:B----4-:R-:W-:Y:S01]  /*0ae0*/  LEA R6, P0, R16.reuse, R18, 0x1 ;  /* 0x0000001210067211 */ /* 0x050fe200078008ff */
[----:B------:R4:W5:Y:S03]  /*0af0*/  LDG.E.U16 R59, desc[UR30][R4.64] ;  /* 0x0000001e043b7981 */ /* 0x000966000c1e1500 */
[----:B------:R-:W-:Y:S01]  /*0b00*/  LEA.HI.X.SX32 R7, R16, R20, 0x1, P0 ;  /* 0x0000001410077211 */ /* 0x000fe200000f0eff */
[C---:B0-----:R-:W-:Y:S01]  /*0b10*/  IMAD R15, R38.reuse, 0x2, R3 ;  /* 0x00000002260f7824 */ /* 0x041fe200078e0203 */
[C---:B-1----:R-:W-:Y:S01]  /*0b20*/  LEA R8, P0, R3.reuse, R18, 0x1 ;  /* 0x0000001203087211 */ /* 0x042fe200078008ff */
[----:B------:R0:W5:Y:S03]  /*0b30*/  LDG.E.U16 R77, desc[UR30][R12.64] ;  /* 0x0000001e0c4d7981 */ /* 0x000166000c1e1500 */
[----:B------:R-:W-:Y:S01]  /*0b40*/  LEA.HI.X.SX32 R9, R3, R20, 0x1, P0 ;  /* 0x0000001403097211 */ /* 0x000fe200000f0eff */
[C---:B------:R-:W-:Y:S01]  /*0b50*/  IMAD R3, R38.reuse, 0x2, R15 ;  /* 0x0000000226037824 */ /* 0x040fe200078e020f */
[-C--:B------:R-:W-:Y:S01]  /*0b60*/  LEA R10, P0, R15, R18.reuse, 0x1 ;  /* 0x000000120f0a7211 */ /* 0x080fe200078008ff */
[----:B------:R1:W5:Y:S02]  /*0b70*/  LDG.E.U16 R78, desc[UR30][R6.64] ;  /* 0x0000001e064e7981 */ /* 0x000364000c1e1500 */
[----:B------:R-:W-:Y:S01]  /*0b80*/  IMAD R16, R38, 0x2, R3 ;  /* 0x0000000226107824 */ /* 0x000fe200078e0203 */
[----:B------:R-:W-:Y:S01]  /*0b90*/  LEA R14, P1, R3, R18, 0x1 ;  /* 0x00000012030e7211 */ /* 0x000fe200078208ff */
[----:B------:R1:W5:Y:S01]  /*0ba0*/  LDG.E.U16 R79, desc[UR30][R8.64] ;  /* 0x0000001e084f7981 */ /* 0x000362000c1e1500 */
[----:B------:R-:W-:-:S02]  /*0bb0*/  LEA.HI.X.SX32 R11, R15, R20, 0x1, P0 ;  /* 0x000000140f0b7211 */ /* 0x000fc400000f0eff */
[----:B------:R-:W-:Y:S01]  /*0bc0*/  LEA.HI.X.SX32 R15, R3, R20, 0x1, P1 ;  /* 0x00000014030f7211 */ /* 0x000fe200008f0eff */
[----:B------:R-:W-:Y:S01]  /*0bd0*/  IMAD R3, R38, 0x2, R16 ;  /* 0x0000000226037824 */ /* 0x000fe200078e0210 */
[----:B----4-:R-:W-:Y:S02]  /*0be0*/  LEA R4, P0, R16, R18, 0x1 ;  /* 0x0000001210047211 */ /* 0x010fe400078008ff */
[----:B------:R-:W-:Y:S01]  /*0bf0*/  SGXT.U32 R76, R76, 0x2 ;  /* 0x000000024c4c781a */ /* 0x000fe20000000000 */
[----:B0-----:R-:W-:Y:S01]  /*0c00*/  IMAD R13, R38, 0x2, R3 ;  /* 0x00000002260d7824 */ /* 0x001fe200078e0203 */
[----:B------:R-:W-:Y:S01]  /*0c10*/  LEA.HI.X.SX32 R5, R16, R20, 0x1, P0 ;  /* 0x0000001410057211 */ /* 0x000fe200000f0eff */
[----:B------:R0:W5:Y:S01]  /*0c20*/  LDG.E.U16 R11, desc[UR30][R10.64] ;  /* 0x0000001e0a0b7981 */ /* 0x000162000c1e1500 */
[-C--:B-1----:R-:W-:Y:S01]  /*0c30*/  LEA R6, P0, R3, R18.reuse, 0x1 ;  /* 0x0000001203067211 */ /* 0x082fe200078008ff */
[----:B------:R-:W-:Y:S01]  /*0c40*/  IMAD R16, R38, 0x2, R13 ;  /* 0x0000000226107824 */ /* 0x000fe200078e020d */
[----:B------:R-:W-:Y:S01]  /*0c50*/  LEA R12, P1, R13, R18, 0x1 ;  /* 0x000000120d0c7211 */ /* 0x000fe200078208ff */
[----:B------:R1:W5:Y:S01]  /*0c60*/  LDG.E.U16 R15, desc[UR30][R14.64] ;  /* 0x0000001e0e0f7981 */ /* 0x000362000c1e1500 */
[----:B------:R-:W-:-:S02]  /*0c70*/  LEA.HI.X.SX32 R7, R3, R20, 0x1, P0 ;  /* 0x0000001403077211 */ /* 0x000fc400000f0eff */
[----:B------:R-:W-:Y:S01]  /*0c80*/  LEA R8, P0, R16, R18, 0x1 ;  /* 0x0000001210087211 */ /* 0x000fe200078008ff */
[----:B------:R4:W5:Y:S01]  /*0c90*/  LDG.E.U16 R80, desc[UR30][R4.64] ;  /* 0x0000001e04507981 */ /* 0x000962000c1e1500 */
[----:B0-----:R-:W-:Y:S01]  /*0ca0*/  IMAD R10, R76, R109, RZ ;  /* 0x0000006d4c0a7224 */ /* 0x001fe200078e02ff */
[-C--:B------:R-:W-:Y:S02]  /*0cb0*/  LEA.HI.X.SX32 R13, R13, R20.reuse, 0x1, P1 ;  /* 0x000000140d0d7211 */ /* 0x080fe400008f0eff */
[----:B------:R0:W5:Y:S01]  /*0cc0*/  LDG.E.U16 R7, desc[UR30][R6.64] ;  /* 0x0000001e06077981 */ /* 0x000162000c1e1500 */
[----:B------:R-:W-:Y:S01]  /*0cd0*/  LEA.HI.X.SX32 R9, R16, R20, 0x1, P0 ;  /* 0x0000001410097211 */ /* 0x000fe200000f0eff */
[C---:B-1----:R-:W-:Y:S01]  /*0ce0*/  IMAD R14, R109.reuse, 0x4, R10 ;  /* 0x000000046d0e7824 */ /* 0x042fe200078e020a */
[----:B------:R-:W-:Y:S02]  /*0cf0*/  LOP3.LUT R58, R0, 0x3f, RZ, 0xc0, !PT ;  /* 0x0000003f003a7812 */ /* 0x000fe400078ec0ff */
[--C-:B------:R-:W-:Y:S01]  /*0d00*/  SHF.R.S32.HI R3, RZ, 0x7, R0.reuse ;  /* 0x00000007ff037819 */ /* 0x100fe20000011400 */
[----:B------:R1:W5:Y:S01]  /*0d10*/  LDG.E.U16 R13, desc[UR30][R12.64] ;  /* 0x0000001e0c0d7981 */ /* 0x000362000c1e1500 */
[----:B----4-:R-:W-:Y:S01]  /*0d20*/  SHF.R.U32.HI R4, RZ, 0x5, R0 ;  /* 0x00000005ff047819 */ /* 0x010fe20000011600 */
[----:B0-----:R-:W-:-:S02]  /*0d30*/  IMAD R6, R109, 0x4, R14 ;  /* 0x000000046d067824 */ /* 0x001fc400078e020e */
[----:B------:R0:W5:Y:S01]  /*0d40*/  LDG.E.U16 R9, desc[UR30][R8.64] ;  /* 0x0000001e08097981 */ /* 0x000162000c1e1500 */
[----:B------:R-:W-:Y:S01]  /*0d50*/  SGXT R3, R3, 0x1 ;  /* 0x000000010303781a */ /* 0x000fe20000000200 */
[----:B-1----:R-:W-:Y:S01]  /*0d60*/  IMAD.SHL.U32 R12, R58, 0x2, RZ ;  /* 0x000000023a0c7824 */ /* 0x002fe200078e00ff */
[----:B------:R-:W-:Y:S01]  /*0d70*/  R2UR UR22, R4 ;  /* 0x00000000041672ca */ /* 0x000fe200000e0000 */
[----:B------:R-:W-:Y:S02]  /*0d80*/  IMAD R4, R58, UR4, RZ ;  /* 0x000000043a047c24 */ /* 0x000fe4000f8e02ff */
[C---:B0-----:R-:W-:Y:S01]  /*0d90*/  IMAD R8, R109.reuse, 0x4, R6 ;  /* 0x000000046d087824 */ /* 0x041fe200078e0206 */
[----:B------:R-:W-:Y:S01]  /*0da0*/  LOP3.LUT R39, R12, 0x90, R3, 0x78, !PT ;  /* 0x000000900c277812 */ /* 0x000fe200078e7803 */
[----:B------:R-:W-:Y:S02]  /*0db0*/  IMAD R108, R108, UR7, RZ ;  /* 0x000000076c6c7c24 */ /* 0x000fe4000f8e02ff */
[----:B------:R-:W-:-:S02]  /*0dc0*/  IMAD R12, R109, 0x4, R8 ;  /* 0x000000046d0c7824 */ /* 0x000fc400078e0208 */
[----:B------:R-:W-:Y:S02]  /*0dd0*/  IMAD.SHL.U32 R5, R4, 0x2, RZ ;  /* 0x0000000204057824 */ /* 0x000fe400078e00ff */
[----:B------:R-:W-:Y:S02]  /*0de0*/  IMAD.SHL.U32 R3, R108, 0x2, RZ ;  /* 0x000000026c037824 */ /* 0x000fe400078e00ff */
[----:B------:R-:W-:Y:S02]  /*0df0*/  IMAD R16, R109, 0x4, R12 ;  /* 0x000000046d107824 */ /* 0x000fe400078e020c */
[----:B------:R-:W-:Y:S01]  /*0e00*/  IMAD.SHL.U32 R20, R0, 0x80, RZ ;  /* 0x0000008000147824 */ /* 0x000fe200078e00ff */
[----:B--2---:R-:W-:Y:S01]  /*0e10*/  IADD3 R5, P0, P1, R5, R40, R3 ;  /* 0x0000002805057210 */ /* 0x004fe2000791e003 */
[----:B------:R-:W-:-:S04]  /*0e20*/  IMAD.HI R4, R4, 0x2, RZ ;  /* 0x0000000204047827 */ /* 0x000fc800078e02ff */
[----:B------:R-:W-:Y:S01]  /*0e30*/  IMAD.HI R108, R108, 0x2, RZ ;  /* 0x000000026c6c7827 */ /* 0x000fe200078e02ff */
[----:B------:R-:W-:-:S03]  /*0e40*/  LOP3.LUT R82, R39, 0x2000, R20, 0xf8, !PT ;  /* 0x0000200027527812 */ /* 0x000fc600078ef814 */
[----:B------:R-:W-:Y:S01]  /*0e50*/  IMAD R18, R109, 0x4, R16 ;  /* 0x000000046d127824 */ /* 0x000fe200078e0210 */
[----:B------:R-:W-:-:S03]  /*0e60*/  IADD3.X R39, PT, PT, R4, R41, R108, P0, P1 ;  /* 0x0000002904277210 */ /* 0x000fc600007e246c */
[----:B------:R-:W-:Y:S01]  /*0e70*/  IMAD R4, R109, 0x4, R18 ;  /* 0x000000046d047824 */ /* 0x000fe200078e0212 */
[----:B------:R-:W-:-:S03]  /*0e80*/  LEA R70, P2, R6, R5, 0x1 ;  /* 0x0000000506467211 */ /* 0x000fc600078408ff */
[C---:B------:R-:W-:Y:S01]  /*0e90*/  IMAD R20, R109.reuse, 0x4, R4 ;  /* 0x000000046d147824 */ /* 0x040fe200078e0204 */
[----:B------:R-:W-:Y:S02]  /*0ea0*/  LEA R74, P0, R10, R5, 0x1 ;  /* 0x000000050a4a7211 */ /* 0x000fe400078008ff */
[----:B------:R-:W-:Y:S01]  /*0eb0*/  LEA.HI.X.SX32 R71, R6, R39, 0x1, P2 ;  /* 0x0000002706477211 */ /* 0x000fe200010f0eff */
[C---:B------:R-:W-:Y:S01]  /*0ec0*/  IMAD R6, R109.reuse, 0x4, R20 ;  /* 0x000000046d067824 */ /* 0x040fe200078e0214 */
[----:B------:R-:W-:Y:S02]  /*0ed0*/  LEA R72, P1, R14, R5, 0x1 ;  /* 0x000000050e487211 */ /* 0x000fe400078208ff */
[----:B------:R-:W-:Y:S01]  /*0ee0*/  LEA.HI.X.SX32 R75, R10, R39, 0x1, P0 ;  /* 0x000000270a4b7211 */ /* 0x000fe200000f0eff */
[----:B------:R-:W-:Y:S01]  /*0ef0*/  IMAD R10, R109, 0x4, R6 ;  /* 0x000000046d0a7824 */ /* 0x000fe200078e0206 */
[----:B------:R-:W-:Y:S02]  /*0f00*/  LEA R68, P0, R8, R5, 0x1 ;  /* 0x0000000508447211 */ /* 0x000fe400078008ff */
[----:B------:R-:W-:-:S02]  /*0f10*/  LEA.HI.X.SX32 R73, R14, R39, 0x1, P1 ;  /* 0x000000270e497211 */ /* 0x000fc400008f0eff */
[----:B------:R-:W-:Y:S02]  /*0f20*/  LEA R66, P1, R12, R5, 0x1 ;  /* 0x000000050c427211 */ /* 0x000fe400078208ff */
[-C--:B------:R-:W-:Y:S01]  /*0f30*/  LEA.HI.X.SX32 R69, R8, R39.reuse, 0x1, P0 ;  /* 0x0000002708457211 */ /* 0x080fe200000f0eff */
[C---:B------:R-:W-:Y:S01]  /*0f40*/  IMAD R8, R109.reuse, 0x4, R10 ;  /* 0x000000046d087824 */ /* 0x040fe200078e020a */
[----:B------:R-:W-:Y:S02]  /*0f50*/  LEA.HI.X.SX32 R67, R12, R39, 0x1, P1 ;  /* 0x000000270c437211 */ /* 0x000fe400008f0eff */
[-C--:B------:R-:W-:Y:S01]  /*0f60*/  LEA R60, P1, R4, R5.reuse, 0x1 ;  /* 0x00000005043c7211 */ /* 0x080fe200078208ff */
[C---:B------:R-:W-:Y:S01]  /*0f70*/  IMAD R12, R109.reuse, 0x4, R8 ;  /* 0x000000046d0c7824 */ /* 0x040fe200078e0208 */
[----:B------:R-:W-:Y:S02]  /*0f80*/  LEA R64, P2, R16, R5, 0x1 ;  /* 0x0000000510407211 */ /* 0x000fe400078408ff */
[-C--:B------:R-:W-:Y:S01]  /*0f90*/  LEA.HI.X.SX32 R61, R4, R39.reuse, 0x1, P1 ;  /* 0x00000027043d7211 */ /* 0x080fe200008f0eff */
[----:B------:R-:W-:Y:S01]  /*0fa0*/  IMAD R4, R109, 0x4, R12 ;  /* 0x000000046d047824 */ /* 0x000fe200078e020c */
[----:B------:R-:W-:-:S02]  /*0fb0*/  LEA.HI.X.SX32 R65, R16, R39, 0x1, P2 ;  /* 0x0000002710417211 */ /* 0x000fc400010f0eff */
[-C--:B------:R-:W-:Y:S02]  /*0fc0*/  LEA R62, P0, R18, R5.reuse, 0x1 ;  /* 0x00000005123e7211 */ /* 0x080fe400078008ff */
[----:B------:R-:W-:Y:S01]  /*0fd0*/  LEA R52, P2, R20, R5, 0x1 ;  /* 0x0000000514347211 */ /* 0x000fe200078408ff */
[C---:B------:R-:W-:Y:S01]  /*0fe0*/  IMAD R14, R109.reuse, 0x4, R4 ;  /* 0x000000046d0e7824 */ /* 0x040fe200078e0204 */
[-C--:B------:R-:W-:Y:S02]  /*0ff0*/  LEA.HI.X.SX32 R63, R18, R39.reuse, 0x1, P0 ;  /* 0x00000027123f7211 */ /* 0x080fe400000f0eff */
[----:B------:R-:W-:Y:S01]  /*1000*/  LEA.HI.X.SX32 R53, R20, R39, 0x1, P2 ;  /* 0x0000002714357211 */ /* 0x000fe200010f0eff */
[----:B------:R-:W-:Y:S01]  /*1010*/  IMAD R3, R109, 0x4, R14 ;  /* 0x000000046d037824 */ /* 0x000fe200078e020e */
[-C--:B------:R-:W-:Y:S02]  /*1020*/  LEA R50, P0, R6, R5.reuse, 0x1 ;  /* 0x0000000506327211 */ /* 0x080fe400078008ff */
[----:B------:R-:W-:-:S02]  /*1030*/  LEA R48, P1, R10, R5, 0x1 ;  /* 0x000000050a307211 */ /* 0x000fc400078208ff */
[----:B------:R-:W-:Y:S02]  /*1040*/  LEA R46, P2, R8, R5, 0x1 ;  /* 0x00000005082e7211 */ /* 0x000fe400078408ff */
[----:B---3--:R-:W-:Y:S02]  /*1050*/  R2UR UR9, R42 ;  /* 0x000000002a0972ca */ /* 0x008fe400000e0000 */
[-C--:B------:R-:W-:Y:S02]  /*1060*/  LEA.HI.X.SX32 R51, R6, R39.reuse, 0x1, P0 ;  /* 0x0000002706337211 */ /* 0x080fe400000f0eff */
[-C--:B------:R-:W-:Y:S02]  /*1070*/  LEA.HI.X.SX32 R49, R10, R39.reuse, 0x1, P1 ;  /* 0x000000270a317211 */ /* 0x080fe400008f0eff */
[----:B------:R-:W-:Y:S02]  /*1080*/  LEA.HI.X.SX32 R47, R8, R39, 0x1, P2 ;  /* 0x00000027082f7211 */ /* 0x000fe400010f0eff */
[----:B------:R-:W-:-:S02]  /*1090*/  LEA R44, P0, R12, R5, 0x1 ;  /* 0x000000050c2c7211 */ /* 0x000fc400078008ff */
[-C--:B------:R-:W-:Y:S02]  /*10a0*/  LEA R42, P1, R4, R5.reuse, 0x1 ;  /* 0x00000005042a7211 */ /* 0x080fe400078208ff */
[-C--:B------:R-:W-:Y:S02]  /*10b0*/  LEA R40, P2, R14, R5.reuse, 0x1 ;  /* 0x000000050e287211 */ /* 0x080fe400078408ff */
[----:B------:R-:W-:Y:S02]  /*10c0*/  LEA R38, P3, R3, R5, 0x1 ;  /* 0x0000000503267211 */ /* 0x000fe400078608ff */
[-C--:B------:R-:W-:Y:S02]  /*10d0*/  LEA.HI.X.SX32 R45, R12, R39.reuse, 0x1, P0 ;  /* 0x000000270c2d7211 */ /* 0x080fe400000f0eff */
[-C--:B------:R-:W-:Y:S02]  /*10e0*/  LEA.HI.X.SX32 R43, R4, R39.reuse, 0x1, P1 ;  /* 0x00000027042b7211 */ /* 0x080fe400008f0eff */
[----:B------:R-:W-:-:S02]  /*10f0*/  LEA.HI.X.SX32 R41, R14, R39, 0x1, P2 ;  /* 0x000000270e297211 */ /* 0x000fc400010f0eff */
[----:B------:R-:W-:Y:S01]  /*1100*/  LEA.HI.X.SX32 R39, R3, R39, 0x1, P3 ;  /* 0x0000002703277211 */ /* 0x000fe200018f0eff */
[----:B------:R-:W-:Y:S06]  /*1110*/  @P5 BRA `(.L_x_5) ;  /* 0x0000000000185947 */ /* 0x000fec0003800000 */
[----:B------:R-:W-:Y:S01]  /*1120*/  ELECT P0, URZ, PT ;  /* 0x0000000000ff782f */ /* 0x000fe20003800000 */
[----:B------:R-:W-:Y:S01]  /*1130*/  IMAD.MOV.U32 R3, RZ, RZ, 0x1 ;  /* 0x00000001ff037424 */ /* 0x000fe200078e00ff */
[----:B------:R-:W-:Y:S01]  /*1140*/  UMOV UR4, 0x40 ;  /* 0x0000004000047882 */ /* 0x000fe20000000000 */
[----:B------:R-:W-:Y:S01]  /*1150*/  UVIRTCOUNT.DEALLOC.SMPOOL 0x80 ;  /* 0x000000800000784c */ /* 0x000fe20000000000 */
[----:B------:R-:W-:-:S09]  /*1160*/  ULEA UR4, UR6, UR4, 0x18 ;  /* 0x0000000406047291 */ /* 0x000fd2000f8ec0ff */
[----:B------:R0:W-:Y:S03]  /*1170*/  @P0 STS.U8 [UR4], R3 ;  /* 0x00000003ff000988 */ /* 0x0001e60008000004 */
.L_x_5:
[----:B------:R-:W-:Y:S01]  /*1180*/  USHF.L.U32 UR4, UR22, 0x15, URZ ;  /* 0x0000001516047899 */ /* 0x000fe200080006ff */
[C---:B0-----:R-:W-:Y:S01]  /*1190*/  LOP3.LUT R3, R82.reuse, 0x20, RZ, 0x3c, !PT ;  /* 0x0000002052037812 */ /* 0x041fe200078e3cff */
[----:B------:R-:W-:Y:S01]  /*11a0*/  ULOP3.LUT UR19, UR22, 0x4, URZ, 0xc0, !UPT ;  /* 0x0000000416137892 */ /* 0x000fe2000f8ec0ff */
[----:B-----5:R0:W-:Y:S01]  /*11b0*/  STS.U16 [R82+UR8], R17 ;  /* 0x0000001152007988 */ /* 0x0201e20008000408 */
[----:B------:R-:W-:Y:S01]  /*11c0*/  ULOP3.LUT UR18, UR4, 0x600000, URZ, 0xc0, !UPT ;  /* 0x0060000004127892 */ /* 0x000fe2000f8ec0ff */
[----:B------:R-:W-:Y:S01]  /*11d0*/  LOP3.LUT R4, R82, 0x40, RZ, 0x3c, !PT ;  /* 0x0000004052047812 */ /* 0x000fe200078e3cff */
[----:B------:R-:W-:Y:S01]  /*11e0*/  UMOV UR5, 0x1 ;  /* 0x0000000100057882 */ /* 0x000fe20000000000 */
[----:B------:R-:W-:Y:S01]  /*11f0*/  STS.U16 [R82+UR8+0x400], R23 ;  /* 0x0004001752007988 */ /* 0x000fe20008000408 */
[----:B------:R-:W-:Y:S01]  /*1200*/  UIADD3 UR12, UPT, UPT, UR9, UR18, URZ ;  /* 0x00000012090c7290 */ /* 0x000fe2000fffe0ff */
[----:B------:R-:W-:Y:S02]  /*1210*/  LOP3.LUT P6, RZ, R0, 0xff, RZ, 0xc0, !PT ;  /* 0x000000ff00ff7812 */ /* 0x000fe400078cc0ff */
[----:B------:R-:W-:Y:S01]  /*1220*/  STS.U16 [R82+UR8+0x800], R27 ;  /* 0x0008001b52007988 */ /* 0x000fe20008000408 */
[----:B------:R-:W-:Y:S01]  /*1230*/  ULEA UR12, UR19, UR12, 0x3 ;  /* 0x0000000c130c7291 */ /* 0x000fe2000f8e18ff */
[----:B------:R-:W-:-:S02]  /*1240*/  PRMT R5, RZ, 0x7610, R5 ;  /* 0x00007610ff057816 */ /* 0x000fc40000000005 */
[----:B------:R-:W-:Y:S01]  /*1250*/  STS.U16 [R82+UR8+0xc00], R31 ;  /* 0x000c001f52007988 */ /* 0x000fe20008000408 */
[----:B0-----:R-:W-:Y:S02]  /*1260*/  PRMT R17, RZ, 0x7610, R17 ;  /* 0x00007610ff117816 */ /* 0x001fe40000000011 */
[----:B------:R-:W-:Y:S01]  /*1270*/  PRMT R6, RZ, 0x7610, R6 ;  /* 0x00007610ff067816 */ /* 0x000fe20000000006 */
[----:B------:R-:W-:Y:S01]  /*1280*/  STS.U16 [R82+UR8+0x1000], R35 ;  /* 0x0010002352007988 */ /* 0x000fe20008000408 */
[----:B------:R-:W-:Y:S02]  /*1290*/  PRMT R8, RZ, 0x7610, R8 ;  /* 0x00007610ff087816 */ /* 0x000fe40000000008 */
[----:B------:R-:W-:Y:S01]  /*12a0*/  VOTEU.ALL UP0, P6 ;  /* 0x0000000000ff7886 */ /* 0x000fe20003000000 */
[----:B------:R-:W-:Y:S01]  /*12b0*/  STS.U16 [R82+UR8+0x1400], R56 ;  /* 0x0014003852007988 */ /* 0x000fe20008000408 */
[----:B------:R-:W-:Y:S01]  /*12c0*/  VOTEU.ALL UP1, P6 ;  /* 0x0000000000ff7886 */ /* 0x000fe20003020000 */
[----:B------:R-:W-:-:S02]  /*12d0*/  PRMT R10, RZ, 0x7610, R10 ;  /* 0x00007610ff0a7816 */ /* 0x000fc4000000000a */
[----:B------:R-:W-:Y:S01]  /*12e0*/  STS.U16 [R82+UR8+0x1800], R78 ;  /* 0x0018004e52007988 */ /* 0x000fe20008000408 */
[----:B------:R-:W-:-:S04]  /*12f0*/  @!UP0 UIADD3 UR10, UPT, UPT, -UR5, 0x100000, URZ ;  /* 0x00100000050a8890 */ /* 0x000fc8000fffe1ff */
[----:B------:R-:W-:Y:S02]  /*1300*/  @!UP0 USHF.L.U32 UR11, UR10, 0xb, URZ ;  /* 0x0000000b0a0b8899 */ /* 0x000fe400080006ff */
[----:B------:R-:W-:Y:S01]  /*1310*/  @!UP0 USHF.L.U32 UR10, UR10, 0x1, URZ ;  /* 0x000000010a0a8899 */ /* 0x000fe200080006ff */
[----:B------:R-:W-:Y:S01]  /*1320*/  PRMT R12, RZ, 0x7610, R12 ;  /* 0x00007610ff0c7816 */ /* 0x000fe2000000000c */
[----:B------:R0:W-:Y:S01]  /*1330*/  STS.U16 [R82+UR8+0x1c00], R80 ;  /* 0x001c005052007988 */ /* 0x0001e20008000408 */
[----:B------:R-:W-:Y:S02]  /*1340*/  PRMT R14, RZ, 0x7610, R14 ;  /* 0x00007610ff0e7816 */ /* 0x000fe4000000000e */
[----:B------:R-:W-:Y:S01]  /*1350*/  PRMT R16, RZ, 0x7610, R16 ;  /* 0x00007610ff107816 */ /* 0x000fe20000000010 */
[----:B------:R1:W-:Y:S01]  /*1360*/  STS.U16 [R3+UR8+0x100], R19 ;  /* 0x0001001303007988 */ /* 0x0003e20008000408 */
[----:B------:R-:W-:Y:S02]  /*1370*/  PRMT R18, RZ, 0x7610, R18 ;  /* 0x00007610ff127816 */ /* 0x000fe40000000012 */
[----:B------:R-:W-:Y:S01]  /*1380*/  PRMT R20, RZ, 0x7610, R20 ;  /* 0x00007610ff147816 */ /* 0x000fe20000000014 */
[----:B------:R-:W-:Y:S01]  /*1390*/  STS.U16 [R3+UR8+0x500], R24 ;  /* 0x0005001803007988 */ /* 0x000fe20008000408 */
[----:B0-----:R-:W-:-:S03]  /*13a0*/  LOP3.LUT R82, R82, 0x60, RZ, 0x3c, !PT ;  /* 0x0000006052527812 */ /* 0x001fc600078e3cff */
[----:B------:R-:W-:Y:S01]  /*13b0*/  STS.U16 [R3+UR8+0x900], R28 ;  /* 0x0009001c03007988 */ /* 0x000fe20008000408 */
[----:B-1----:R-:W-:-:S03]  /*13c0*/  PRMT R19, RZ, 0x7610, R19 ;  /* 0x00007610ff137816 */ /* 0x002fc60000000013 */
[----:B------:R-:W-:Y:S04]  /*13d0*/  STS.U16 [R3+UR8+0xd00], R32 ;  /* 0x000d002003007988 */ /* 0x000fe80008000408 */
[----:B------:R0:W-:Y:S04]  /*13e0*/  STS.U16 [R3+UR8+0x1100], R36 ;  /* 0x0011002403007988 */ /* 0x0001e80008000408 */
[----:B------:R-:W-:Y:S04]  /*13f0*/  STS.U16 [R3+UR8+0x1500], R57 ;  /* 0x0015003903007988 */ /* 0x000fe80008000408 */
[----:B------:R-:W-:Y:S01]  /*1400*/  STS.U16 [R3+UR8+0x1900], R79 ;  /* 0x0019004f03007988 */ /* 0x000fe20008000408 */
[----:B0-----:R-:W-:-:S03]  /*1410*/  VIADD R36, R37, 0x80 ;  /* 0x0000008025247836 */ /* 0x001fc60000000000 */
[----:B------:R0:W-:Y:S02]  /*1420*/  STS.U16 [R3+UR8+0x1d00], R7 ;  /* 0x001d000703007988 */ /* 0x0001e40008000408 */
[----:B------:R-:W-:Y:S02]  /*1430*/  ISETP.GT.AND P0, PT, R36, RZ, PT ;  /* 0x000000ff2400720c */ /* 0x000fe40003f04270 */
[----:B------:R-:W-:Y:S04]  /*1440*/  STS.U16 [R4+UR8+0x200], R21 ;  /* 0x0002001504007988 */ /* 0x000fe80008000408 */
[----:B------:R-:W-:Y:S01]  /*1450*/  STS.U16 [R4+UR8+0x600], R25 ;  /* 0x0006001904007988 */ /* 0x000fe20008000408 */
[----:B0-----:R-:W-:-:S03]  /*1460*/  PRMT R7, RZ, 0x7610, R7 ;  /* 0x00007610ff077816 */ /* 0x001fc60000000007 */
[----:B------:R-:W-:Y:S04]  /*1470*/  STS.U16 [R4+UR8+0xa00], R29 ;  /* 0x000a001d04007988 */ /* 0x000fe80008000408 */
[----:B------:R-:W-:Y:S04]  /*1480*/  STS.U16 [R4+UR8+0xe00], R33 ;  /* 0x000e002104007988 */ /* 0x000fe80008000408 */
[----:B------:R-:W-:Y:S04]  /*1490*/  STS.U16 [R4+UR8+0x1200], R54 ;  /* 0x0012003604007988 */ /* 0x000fe80008000408 */
[----:B------:R-:W-:Y:S04]  /*14a0*/  STS.U16 [R4+UR8+0x1600], R59 ;  /* 0x0016003b04007988 */ /* 0x000fe80008000408 */
[----:B------:R0:W-:Y:S04]  /*14b0*/  STS.U16 [R4+UR8+0x1a00], R11 ;  /* 0x001a000b04007988 */ /* 0x0001e80008000408 */
[----:B------:R1:W-:Y:S04]  /*14c0*/  STS.U16 [R4+UR8+0x1e00], R13 ;  /* 0x001e000d04007988 */ /* 0x0003e80008000408 */
[----:B------:R-:W-:Y:S01]  /*14d0*/  STS.U16 [R82+UR8+0x300], R22 ;  /* 0x0003001652007988 */ /* 0x000fe20008000408 */
[----:B0-----:R-:W-:-:S03]  /*14e0*/  PRMT R11, RZ, 0x7610, R11 ;  /* 0x00007610ff0b7816 */ /* 0x001fc6000000000b */
[----:B------:R-:W-:Y:S01]  /*14f0*/  STS.U16 [R82+UR8+0x700], R26 ;  /* 0x0007001a52007988 */ /* 0x000fe20008000408 */
[----:B-1----:R-:W-:-:S03]  /*1500*/  PRMT R13, RZ, 0x7610, R13 ;  /* 0x00007610ff0d7816 */ /* 0x002fc6000000000d */
[----:B------:R-:W-:Y:S04]  /*1510*/  STS.U16 [R82+UR8+0xb00], R30 ;  /* 0x000b001e52007988 */ /* 0x000fe80008000408 */
[----:B------:R-:W-:Y:S04]  /*1520*/  STS.U16 [R82+UR8+0xf00], R34 ;  /* 0x000f002252007988 */ /* 0x000fe80008000408 */
[----:B------:R-:W-:Y:S04]  /*1530*/  STS.U16 [R82+UR8+0x1300], R55 ;  /* 0x0013003752007988 */ /* 0x000fe80008000408 */
[----:B------:R-:W-:Y:S04]  /*1540*/  STS.U16 [R82+UR8+0x1700], R77 ;  /* 0x0017004d52007988 */ /* 0x000fe80008000408 */
[----:B------:R0:W-:Y:S04]  /*1550*/  STS.U16 [R82+UR8+0x1b00], R15 ;  /* 0x001b000f52007988 */ /* 0x0001e80008000408 */
[----:B------:R1:W-:Y:S01]  /*1560*/  STS.U16 [R82+UR8+0x1f00], R9 ;  /* 0x001f000952007988 */ /* 0x0003e20008000408 */
[----:B------:R-:W-:Y:S01]  /*1570*/  STTM.x32 tmem[UR12], RZ ;  /* 0x000000ff000079ed */ /* 0x000fe200082c000c */
[----:B------:R-:W2:Y:S02]  /*1580*/  FENCE.VIEW.ASYNC.T ;  /* 0x00000000000073c6 */ /* 0x000ea40000000200 */
[----:B--2---:R-:W-:Y:S01]  /*1590*/  BAR.SYNC.DEFER_BLOCKING 0x0 ;  /* 0x0000000000007b1d */ /* 0x004fe20000010000 */
[----:B0-----:R-:W-:-:S02]  /*15a0*/  PRMT R15, RZ, 0x7610, R15 ;  /* 0x00007610ff0f7816 */ /* 0x001fc4000000000f */
[----:B-1----:R-:W-:-:S03]  /*15b0*/  PRMT R9, RZ, 0x7610, R9 ;  /* 0x00007610ff097816 */ /* 0x002fc60000000009 */
[----:B------:R-:W0:Y:S02]  /*15c0*/  FENCE.VIEW.ASYNC.S ;  /* 0x00000000000073c6 */ /* 0x000e240000000000 */
[----:B0-----:R0:W1:Y:S02]  /*15d0*/  @!UP1 SYNCS.EXCH.64 URZ, [UR8+0xa000], UR10 ;  /* 0x00a0000a08ff95b2 */ /* 0x0010640008000100 */
[----:B-1----:R-:W-:Y:S06]  /*15e0*/  BAR.SYNC.DEFER_BLOCKING 0x0 ;  /* 0x0000000000007b1d */ /* 0x002fec0000010000 */
[----:B------:R-:W2:Y:S04]  /*15f0*/  @P0 LDG.E.U16 R5, desc[UR30][R74.64] ;  /* 0x0000001e4a050981 */ /* 0x000ea8000c1e1500 */
[----:B------:R-:W3:Y:S04]  /*1600*/  @P0 LDG.E.U16 R7, desc[UR30][R70.64] ;  /* 0x0000001e46070981 */ /* 0x000ee8000c1e1500 */
[----:B------:R-:W4:Y:S04]  /*1610*/  @P0 LDG.E.U16 R11, desc[UR30][R66.64] ;  /* 0x0000001e420b0981 */ /* 0x000f28000c1e1500 */
        /* <DEDUP_REMOVED lines=12> */
[----:B------:R-:W4:Y:S01]  /*16e0*/  @P0 LDG.E.U16 R20, desc[UR30][R38.64] ;  /* 0x0000001e26140981 */ /* 0x000f22000c1e1500 */
[----:B------:R-:W-:Y:S01]  /*16f0*/  LOP3.LUT R3, R0, 0xff, RZ, 0xc0, !PT ;  /* 0x000000ff00037812 */ /* 0x000fe200078ec0ff */
[----:B------:R-:W-:Y:S01]  /*1700*/  VOTEU.ALL UP1, P6 ;  /* 0x0000000000ff7886 */ /* 0x000fe20003020000 */
[----:B0-----:R-:W-:-:S04]  /*1710*/  @!UP0 UIADD3 UR10, UPT, UPT, -UR5, 0x100000, URZ ;  /* 0x00100000050a8890 */ /* 0x001fc8000fffe1ff */
[----:B------:R-:W-:Y:S02]  /*1720*/  @!UP0 USHF.L.U32 UR11, UR10, 0xb, URZ ;  /* 0x0000000b0a0b8899 */ /* 0x000fe400080006ff */
[----:B------:R-:W-:Y:S02]  /*1730*/  @!UP0 USHF.L.U32 UR10, UR10, 0x1, URZ ;  /* 0x000000010a0a8899 */ /* 0x000fe400080006ff */
[----:B------:R-:W-:Y:S01]  /*1740*/  UIADD3 UR6, UPT, UPT, UR8, 0x6000, URZ ;  /* 0x0000600008067890 */ /* 0x000fe2000fffe0ff */
[----:B------:R-:W-:Y:S01]  /*1750*/  LOP3.LUT R4, R0, 0xc0, RZ, 0xc0, !PT ;  /* 0x000000c000047812 */ /* 0x000fe200078ec0ff */
[----:B------:R-:W-:Y:S01]  /*1760*/  IMAD.SHL.U32 R54, R3, 0x2, RZ ;  /* 0x0000000203367824 */ /* 0x000fe200078e00ff */
[----:B------:R-:W-:-:S04]  /*1770*/  @!UP0 UIADD3 UR4, UPT, UPT, -UR5, 0x100000, URZ ;  /* 0x0010000005048890 */ /* 0x000fc8000fffe1ff */
[----:B------:R-:W-:Y:S02]  /*1780*/  @!UP0 USHF.L.U32 UR5, UR4, 0xb, URZ ;  /* 0x0000000b04058899 */ /* 0x000fe400080006ff */
[----:B------:R-:W-:Y:S01]  /*1790*/  @!UP0 USHF.L.U32 UR4, UR4, 0x1, URZ ;  /* 0x0000000104048899 */ /* 0x000fe200080006ff */
[----:B------:R-:W-:Y:S02]  /*17a0*/  SHF.R.U32.HI R21, RZ, 0x2, R4 ;  /* 0x00000002ff157819 */ /* 0x000fe40000011604 */
[----:B------:R-:W-:Y:S02]  /*17b0*/  ISETP.EQ.U32.AND P1, PT, RZ, UR22, P0 ;  /* 0x00000016ff007c0c */ /* 0x000fe40008722070 */
[----:B------:R-:W-:Y:S01]  /*17c0*/  LOP3.LUT R54, R54, R21, RZ, 0x3c, !PT ;  /* 0x0000001536367212 */ /* 0x000fe200078e3cff */
[----:B------:R0:W1:Y:S01]  /*17d0*/  @!UP1 SYNCS.EXCH.64 URZ, [UR8+0xa008], UR10 ;  /* 0x00a0080a08ff95b2 */ /* 0x0000620008000100 */
[----:B------:R-:W-:Y:S02]  /*17e0*/  VOTEU.ALL UP1, P6 ;  /* 0x0000000000ff7886 */ /* 0x000fe40003020000 */
[----:B------:R-:W-:Y:S01]  /*17f0*/  LOP3.LUT R55, R54, 0x40, RZ, 0x3c, !PT ;  /* 0x0000004036377812 */ /* 0x000fe200078e3cff */
[----:B0-----:R-:W-:-:S04]  /*1800*/  UIADD3 UR11, UPT, UPT, UR9, 0x40, URZ ;  /* 0x00000040090b7890 */ /* 0x001fc8000fffe0ff */
[----:B------:R-:W-:-:S04]  /*1810*/  UIADD3 UR10, UPT, UPT, UR18, UR11, URZ ;  /* 0x0000000b120a7290 */ /* 0x000fc8000fffe0ff */
[----:B------:R-:W-:Y:S01]  /*1820*/  ULEA UR10, UR19, UR10, 0x12 ;  /* 0x0000000a130a7291 */ /* 0x000fe2000f8e90ff */
[----:B--2---:R0:W-:Y:S04]  /*1830*/  STS.U16 [R54+UR8+0x4000], R5 ;  /* 0x0040000536007988 */ /* 0x0041e80008000408 */
[----:B---3--:R0:W-:Y:S04]  /*1840*/  STS.U16 [R54+UR8+0x4400], R7 ;  /* 0x0044000736007988 */ /* 0x0081e80008000408 */
[----:B----4-:R0:W-:Y:S04]  /*1850*/  STS.U16 [R54+UR8+0x4800], R11 ;  /* 0x0048000b36007988 */ /* 0x0101e80008000408 */
[----:B------:R0:W-:Y:S04]  /*1860*/  STS.U16 [R54+UR8+0x4c00], R13 ;  /* 0x004c000d36007988 */ /* 0x0001e80008000408 */
        /* <DEDUP_REMOVED lines=11> */
[----:B------:R0:W-:Y:S01]  /*1920*/  STS.U16 [R55+UR8+0x5e00], R20 ;  /* 0x005e001437007988 */ /* 0x0001e20008000408 */
[----:B-1----:R1:W-:Y:S06]  /*1930*/  MEMBAR.ALL.CTA ;  /* 0x0000000000007992 */ /* 0x0023ec0000008000 */
[----:B-1----:R-:W-:Y:S04]  /*1940*/  FENCE.VIEW.ASYNC.S ;  /* 0x00000000000073c6 */ /* 0x002fe80000000000 */
[----:B------:R-:W1:Y:S02]  /*1950*/  FENCE.VIEW.ASYNC.S ;  /* 0x00000000000073c6 */ /* 0x000e640000000000 */
[----:B-1----:R0:W1:Y:S02]  /*1960*/  @!UP1 SYNCS.EXCH.64 URZ, [UR8+0x6000], UR4 ;  /* 0x0060000408ff95b2 */ /* 0x0020640008000100 */
[----:B-1----:R-:W-:Y:S06]  /*1970*/  BAR.SYNC.DEFER_BLOCKING 0x0 ;  /* 0x0000000000007b1d */ /* 0x002fec0000010000 */
[----:B0-----:R-:W-:Y:S05]  /*1980*/  @!P1 BRA `(.L_x_6) ;  /* 0x0000000000889947 */ /* 0x001fea0003800000 */
[----:B------:R-:W-:Y:S02]  /*1990*/  UIADD3 UR4, UPT, UPT, UR8, 0x4000, URZ ;  /* 0x0000400008047890 */ /* 0x000fe4000fffe0ff */
[----:B------:R-:W-:Y:S02]  /*19a0*/  USHF.R.U32.HI UR14, URZ, 0x4, UR8 ;  /* 0x00000004ff0e7899 */ /* 0x000fe40008011608 */
[----:B------:R-:W-:Y:S02]  /*19b0*/  USHF.R.U32.HI UR4, URZ, 0x4, UR4 ;  /* 0x00000004ff047899 */ /* 0x000fe40008011604 */
[----:B------:R-:W-:Y:S02]  /*19c0*/  USGXT.U32 UR14, UR14, 0xe ;  /* 0x0000000e0e0e789a */ /* 0x000fe40008000000 */
[----:B------:R-:W-:Y:S02]  /*19d0*/  USGXT.U32 UR16, UR4, 0xe ;  /* 0x0000000e0410789a */ /* 0x000fe40008000000 */
[----:B------:R-:W-:-:S02]  /*19e0*/  UIADD3 UR32, UP1, UPT, UR14, 0x2000080, URZ ;  /* 0x020000800e207890 */ /* 0x000fc4000ff3e0ff */
[----:B------:R-:W-:Y:S01]  /*19f0*/  UIADD3 UR34, UP2, UPT, UR16, 0x2, URZ ;  /* 0x0000000210227890 */ /* 0x000fe2000ff5e0ff */
[----:B------:R-:W-:Y:S01]  /*1a00*/  UMOV UR4, URZ ;  /* 0x000000ff00047c82 */ /* 0x000fe20008000000 */
[----:B------:R-:W-:Y:S01]  /*1a10*/  UMOV UR5, URZ ;  /* 0x000000ff00057c82 */ /* 0x000fe20008000000 */
[----:B------:R-:W-:Y:S02]  /*1a20*/  UIADD3.X UR33, UPT, UPT, UR4, 0x40004040, URZ, UP1, !UPT ;  /* 0x4000404004217890 */ /* 0x000fe40008ffe4ff */
[----:B------:R-:W-:Y:S02]  /*1a30*/  UIADD3.X UR35, UPT, UPT, UR5, 0x40004040, URZ, UP2, !UPT ;  /* 0x4000404005237890 */ /* 0x000fe400097fe4ff */
[----:B------:R-:W-:Y:S02]  /*1a40*/  ULOP3.LUT UR14, UR14, 0x2000000, URZ, 0xfc, !UPT ;  /* 0x020000000e0e7892 */ /* 0x000fe4000f8efcff */
[----:B------:R-:W-:Y:S02]  /*1a50*/  UIADD3.64 UR20, UPT, UPT, UR32, 0x80, URZ ;  /* 0x0000008020147897 */ /* 0x000fe4000fffe0ff */
[----:B------:R-:W-:-:S02]  /*1a60*/  UIADD3.64 UR24, UPT, UPT, UR34, 0x2, URZ ;  /* 0x0000000222187897 */ /* 0x000fc4000fffe0ff */
[----:B------:R-:W-:Y:S02]  /*1a70*/  UIADD3.64 UR26, UPT, UPT, UR32, 0x100, URZ ;  /* 0x00000100201a7897 */ /* 0x000fe4000fffe0ff */
[----:B------:R-:W-:Y:S01]  /*1a80*/  UIADD3.64 UR28, UPT, UPT, UR34, 0x4, URZ ;  /* 0x00000004221c7897 */ /* 0x000fe2000fffe0ff */
[----:B------:R-:W-:Y:S01]  /*1a90*/  UMOV UR36, 0x0 ;  /* 0x0000000000247882 */ /* 0x000fe20000000000 */
[----:B------:R-:W-:Y:S01]  /*1aa0*/  UMOV UR37, 0x8108010 ;  /* 0x0810801000257882 */ /* 0x000fe20000000000 */
[----:B------:R-:W-:Y:S01]  /*1ab0*/  UMOV UR15, 0x40004040 ;  /* 0x40004040000f7882 */ /* 0x000fe20000000000 */
[----:B------:R-:W-:Y:S01]  /*1ac0*/  UMOV UR17, 0x40004040 ;  /* 0x4000404000117882 */ /* 0x000fe20000000000 */
[----:B------:R-:W-:Y:S01]  /*1ad0*/  UMOV UR38, 0x0 ;  /* 0x0000000000267882 */ /* 0x000fe20000000000 */
[----:B------:R-:W-:Y:S01]  /*1ae0*/  UMOV UR39, 0x8108010 ;  /* 0x0810801000277882 */ /* 0x000fe20000000000 */
[----:B------:R-:W-:Y:S01]  /*1af0*/  UMOV UR40, 0x0 ;  /* 0x0000000000287882 */ /* 0x000fe20000000000 */
[----:B------:R-:W-:Y:S01]  /*1b00*/  UMOV UR41, 0x8108010 ;  /* 0x0810801000297882 */ /* 0x000fe20000000000 */
[----:B------:R-:W-:Y:S01]  /*1b10*/  UMOV UR4, UR6 ;  /* 0x0000000600047c82 */ /* 0x000fe20008000000 */
[----:B------:R0:W-:Y:S01]  /*1b20*/  UTCHMMA gdesc[UR14], gdesc[UR16], tmem[UR11], tmem[UR36], idesc[UR37], !UPT ;  /* 0x00ff24100e0075ea */ /* 0x0001e2000f80000b */
[----:B------:R-:W-:Y:S01]  /*1b30*/  UMOV UR42, 0x0 ;  /* 0x00000000002a7882 */ /* 0x000fe20000000000 */
[----:B------:R-:W-:Y:S01]  /*1b40*/  UMOV UR43, 0x8108010 ;  /* 0x08108010002b7882 */ /* 0x000fe20000000000 */
[----:B------:R0:W-:Y:S01]  /*1b50*/  UTCHMMA gdesc[UR32], gdesc[UR34], tmem[UR11], tmem[UR38], idesc[UR39], UPT ;  /* 0x00ff2622200075ea */ /* 0x0001e2000b80000b */
[----:B------:R-:W-:Y:S01]  /*1b60*/  UMOV UR4, UR4 ;  /* 0x0000000400047c82 */ /* 0x000fe20008000000 */
[----:B------:R0:W-:Y:S01]  /*1b70*/  UTCHMMA gdesc[UR20], gdesc[UR24], tmem[UR11], tmem[UR40], idesc[UR41], UPT ;  /* 0x00ff2818140075ea */ /* 0x0001e2000b80000b */
[----:B------:R0:W-:Y:S01]  /*1b80*/  UTCHMMA gdesc[UR26], gdesc[UR28], tmem[UR11], tmem[UR42], idesc[UR43], UPT ;  /* 0x00ff2a1c1a0075ea */ /* 0x0001e2000b80000b */
[----:B------:R0:W-:Y:S01]  /*1b90*/  UTCBAR [UR4], URZ ;  /* 0x000000ff040073e9 */ /* 0x0001e200080000ff */
[----:B------:R-:W-:Y:S01]  /*1ba0*/  NOP ;  /* 0x0000000000007918 */ /* 0x000fe20000000000 */
.L_x_6:
[----:B------:R-:W-:Y:S05]  /*1bb0*/  @!P0 BRA `(.L_x_7) ;  /* 0x0000000000088947 */ /* 0x000fea0003800000 */
[----:B------:R-:W1:Y:S02]  /*1bc0*/  SYNCS.PHASECHK.TRANS64.TRYWAIT P2, [UR8+0x6000], RZ ;  /* 0x006000ffff0075a7 */ /* 0x000e640008041108 */
[----:B-1----:R-:W-:Y:S05]  /*1bd0*/  @!P2 BRA `(.L_x_8) ;  /* 0x0000005c00a8a947 */ /* 0x002fea0003800000 */
.L_x_7:
[----:B------:R-:W-:Y:S01]  /*1be0*/  BAR.SYNC.DEFER_BLOCKING 0x0 ;  /* 0x0000000000007b1d */ /* 0x000fe20000010000 */
[C---:B------:R-:W-:Y:S01]  /*1bf0*/  LOP3.LUT R56, R0.reuse, 0x6f, RZ, 0xc0, !PT ;  /* 0x0000006f00387812 */ /* 0x040fe200078ec0ff */
[C---:B------:R-:W-:Y:S01]  /*1c00*/  IMAD.SHL.U32 R59, R0.reuse, 0x2, RZ ;  /* 0x00000002003b7824 */ /* 0x040fe200078e00ff */
[----:B------:R-:W-:Y:S02]  /*1c10*/  LOP3.LUT R57, R0, 0x80, RZ, 0xc0, !PT ;  /* 0x0000008000397812 */ /* 0x000fe400078ec0ff */
[----:B------:R-:W-:Y:S01]  /*1c20*/  PRMT R123, RZ, 0x7610, R123 ;  /* 0x00007610ff7b7816 */ /* 0x000fe2000000007b */
[----:B0-----:R-:W0:Y:S01]  /*1c30*/  LDCU UR4, c[0x0][0x3a8] ;  /* 0x00007500ff0477ac */ /* 0x001e220008000800 */
[----:B------:R-:W-:Y:S01]  /*1c40*/  LEA.HI R78, R57, R56, RZ, 0x1d ;  /* 0x00000038394e7211 */ /* 0x000fe200078fe8ff */
[----:B------:R-:W-:Y:S01]  /*1c50*/  LDTM.16dp32bit_t0_t15.x32 R4, tmem[UR10] ;  /* 0x0000000a000479ee */ /* 0x000fe20008a80000 */
[----:B------:R-:W0:Y:S01]  /*1c60*/  LDTM.16dp32bit_t16_t31.x32 R4, tmem[UR10+0x20] ;  /* 0x0000200a000479ee */ /* 0x000e220008aa0000 */
[----:B------:R-:W-:Y:S01]  /*1c70*/  LOP3.LUT R56, R59, 0x20, RZ, 0xc0, !PT ;  /* 0x000000203b387812 */ /* 0x000fe200078ec0ff */
[----:B------:R-:W1:Y:S01]  /*1c80*/  LDC R77, c[0x0][0x3d8] ;  /* 0x0000f600ff4d7b82 */ /* 0x000e620000000800 */
[----:B------:R-:W2:Y:S01]  /*1c90*/  LDCU.64 UR16, c[0x0][0x3d0] ;  /* 0x00007a00ff1077ac */ /* 0x000ea20008000a00 */
[----:B------:R-:W-:Y:S01]  /*1ca0*/  IMAD.IADD R57, R37, 0x1, R78 ;  /* 0x0000000125397824 */ /* 0x000fe200078e024e */
[----:B------:R-:W-:-:S02]  /*1cb0*/  LOP3.LUT R78, R56, 0x19, RZ, 0xfc, !PT ;  /* 0x00000019384e7812 */ /* 0x000fc400078efcff */
[C---:B------:R-:W-:Y:S02]  /*1cc0*/  LOP3.LUT R80, R56.reuse, 0x1a, RZ, 0xfc, !PT ;  /* 0x0000001a38507812 */ /* 0x040fe400078efcff */
[C---:B------:R-:W-:Y:S02]  /*1cd0*/  ISETP.GE.AND P2, PT, R57.reuse, R78, PT ;  /* 0x0000004e3900720c */ /* 0x040fe40003f46270 */
[C---:B------:R-:W-:Y:S02]  /*1ce0*/  ISETP.GE.AND P3, PT, R57.reuse, R80, PT ;  /* 0x000000503900720c */ /* 0x040fe40003f66270 */
[C---:B------:R-:W-:Y:S02]  /*1cf0*/  LOP3.LUT R78, R56.reuse, 0x1b, RZ, 0xfc, !PT ;  /* 0x0000001b384e7812 */ /* 0x040fe400078efcff */
[C---:B------:R-:W-:Y:S01]  /*1d00*/  LOP3.LUT R80, R56.reuse, 0x1c, RZ, 0xfc, !PT ;  /* 0x0000001c38507812 */ /* 0x040fe200078efcff */
[----:B------:R-:W3:Y:S01]  /*1d10*/  @!P6 SYNCS.CCTL.IV [UR8+0x6000] ;  /* 0x00600000ff00e9b1 */ /* 0x000ee20008000008 */
[----:B------:R-:W-:Y:S01]  /*1d20*/  ISETP.GE.AND P4, PT, R57, R78, PT ;  /* 0x0000004e3900720c */ /* 0x000fe20003f86270 */
[----:B------:R-:W-:Y:S01]  /*1d30*/  NOP ;  /* 0x0000000000007918 */ /* 0x000fe20000000000 */
[----:B------:R-:W-:Y:S01]  /*1d40*/  LOP3.LUT R78, R56, 0x2, RZ, 0xfc, !PT ;  /* 0x00000002384e7812 */ /* 0x000fe200078efcff */
[----:B--2---:R-:W-:Y:S01]  /*1d50*/  IMAD R58, R58, UR17, RZ ;  /* 0x000000113a3a7c24 */ /* 0x004fe2000f8e02ff */
[----:B------:R-:W-:Y:S01]  /*1d60*/  PRMT R125, RZ, 0x7610, R125 ;  /* 0x00007610ff7d7816 */ /* 0x000fe2000000007d */
[----:B0-----:R-:W-:Y:S01]  /*1d70*/  FMUL R30, R30, UR4 ;  /* 0x000000041e1e7c20 */ /* 0x001fe20008400000 */
[----:B------:R-:W-:Y:S01]  /*1d80*/  FMUL R29, R29, UR4 ;  /* 0x000000041d1d7c20 */ /* 0x000fe20008400000 */
[----:B------:R-:W-:Y:S01]  /*1d90*/  FMUL R31, R31, UR4 ;  /* 0x000000041f1f7c20 */ /* 0x000fe20008400000 */
[----:B------:R-:W-:Y:S01]  /*1da0*/  FMUL R4, R4, UR4 ;  /* 0x0000000404047c20 */ /* 0x000fe20008400000 */
[----:B------:R-:W-:Y:S01]  /*1db0*/  FMUL R113, R5, UR4 ;  /* 0x0000000405717c20 */ /* 0x000fe20008400000 */
[----:B------:R-:W-:Y:S01]  /*1dc0*/  FSEL R30, R30, -INF , P3 ;  /* 0xff8000001e1e7808 */ /* 0x000fe20001800000 */
[----:B------:R-:W-:Y:S01]  /*1dd0*/  FMUL R6, R6, UR4 ;  /* 0x0000000406067c20 */ /* 0x000fe20008400000 */
[----:B------:R-:W-:Y:S01]  /*1de0*/  ISETP.GE.AND P3, PT, R57, R56, PT ;  /* 0x000000383900720c */ /* 0x000fe20003f66270 */
[----:B------:R-:W-:Y:S01]  /*1df0*/  FMUL R7, R7, UR4 ;  /* 0x0000000407077c20 */ /* 0x000fe20008400000 */
[----:B------:R-:W-:Y:S01]  /*1e00*/  FSEL R29, R29, -INF , P2 ;  /* 0xff8000001d1d7808 */ /* 0x000fe20001000000 */
[----:B------:R-:W-:Y:S01]  /*1e10*/  FMUL R8, R8, UR4 ;  /* 0x0000000408087c20 */ /* 0x000fe20008400000 */
[----:B------:R-:W-:Y:S01]  /*1e20*/  FSEL R5, R31, -INF , P4 ;  /* 0xff8000001f057808 */ /* 0x000fe20002000000 */
[----:B------:R-:W-:Y:S01]  /*1e30*/  FMUL R9, R9, UR4 ;  /* 0x0000000409097c20 */ /* 0x000fe20008400000 */
[----:B------:R-:W-:Y:S01]  /*1e40*/  FSEL R110, R4, -INF , P3 ;  /* 0xff800000046e7808 */ /* 0x000fe20001800000 */
[----:B------:R-:W-:Y:S01]  /*1e50*/  FMUL R10, R10, UR4 ;  /* 0x000000040a0a7c20 */ /* 0x000fe20008400000 */
[----:B------:R-:W-:Y:S01]  /*1e60*/  ISETP.GE.AND P2, PT, R57, R80, PT ;  /* 0x000000503900720c */ /* 0x000fe20003f46270 */
[----:B------:R-:W-:Y:S01]  /*1e70*/  FMUL R11, R11, UR4 ;  /* 0x000000040b0b7c20 */ /* 0x000fe20008400000 */
[C---:B------:R-:W-:Y:S01]  /*1e80*/  ISETP.GT.AND P4, PT, R57.reuse, R56, PT ;  /* 0x000000383900720c */ /* 0x040fe20003f84270 */
[----:B------:R-:W-:Y:S01]  /*1e90*/  FMUL R12, R12, UR4 ;  /* 0x000000040c0c7c20 */ /* 0x000fe20008400000 */
[----:B------:R-:W-:Y:S01]  /*1ea0*/  ISETP.GE.AND P3, PT, R57, R78, PT ;  /* 0x0000004e3900720c */ /* 0x000fe20003f66270 */
[----:B------:R-:W-:Y:S01]  /*1eb0*/  FMUL R13, R13, UR4 ;  /* 0x000000040d0d7c20 */ /* 0x000fe20008400000 */
[----:B------:R-:W-:Y:S01]  /*1ec0*/  LOP3.LUT R80, R56, 0x3, RZ, 0xfc, !PT ;  /* 0x0000000338507812 */ /* 0x000fe200078efcff */
[----:B------:R-:W-:Y:S01]  /*1ed0*/  FMUL R14, R14, UR4 ;  /* 0x000000040e0e7c20 */ /* 0x000fe20008400000 */
[----:B------:R-:W-:Y:S01]  /*1ee0*/  LOP3.LUT R4, R56, 0x4, RZ, 0xfc, !PT ;  /* 0x0000000438047812 */ /* 0x000fe200078efcff */
[----:B------:R-:W-:Y:S01]  /*1ef0*/  FMUL R15, R15, UR4 ;  /* 0x000000040f0f7c20 */ /* 0x000fe20008400000 */
[----:B------:R-:W-:Y:S01]  /*1f00*/  FSEL R113, R113, -INF , P4 ;  /* 0xff80000071717808 */ /* 0x000fe20002000000 */
[----:B------:R-:W-:Y:S01]  /*1f10*/  FMUL R16, R16, UR4 ;  /* 0x0000000410107c20 */ /* 0x000fe20008400000 */
[----:B------:R-:W-:Y:S01]  /*1f20*/  FSEL R121, R6, -INF , P3 ;  /* 0xff80000006797808 */ /* 0x000fe20001800000 */
[----:B------:R-:W-:Y:S01]  /*1f30*/  FMUL R17, R17, UR4 ;  /* 0x0000000411117c20 */ /* 0x000fe20008400000 */
[C---:B------:R-:W-:Y:S01]  /*1f40*/  ISETP.GE.AND P4, PT, R57.reuse, R80, PT ;  /* 0x000000503900720c */ /* 0x040fe20003f86270 */
[----:B------:R-:W-:Y:S01]  /*1f50*/  FMUL R18, R18, UR4 ;  /* 0x0000000412127c20 */ /* 0x000fe20008400000 */
[----:B------:R-:W-:Y:S01]  /*1f60*/  ISETP.GE.AND P3, PT, R57, R4, PT ;  /* 0x000000043900720c */ /* 0x000fe20003f66270 */
[----:B------:R-:W-:Y:S01]  /*1f70*/  FMUL R21, R21, UR4 ;  /* 0x0000000415157c20 */ /* 0x000fe20008400000 */
[C---:B------:R-:W-:Y:S01]  /*1f80*/  LOP3.LUT R78, R56.reuse, 0x5, RZ, 0xfc, !PT ;  /* 0x00000005384e7812 */ /* 0x040fe200078efcff */
[----:B------:R-:W-:Y:S01]  /*1f90*/  FMUL R33, R33, UR4 ;  /* 0x0000000421217c20 */ /* 0x000fe20008400000 */
[----:B------:R-:W-:Y:S01]  /*1fa0*/  LOP3.LUT R4, R56, 0x6, RZ, 0xfc, !PT ;  /* 0x0000000638047812 */ /* 0x000fe200078efcff */
[----:B-1----:R-:W-:Y:S01]  /*1fb0*/  IMAD R76, R76, R77, RZ ;  /* 0x0000004d4c4c7224 */ /* 0x002fe200078e02ff */
[----:B------:R-:W-:-:S02]  /*1fc0*/  FSEL R112, R7, -INF , P4 ;  /* 0xff80000007707808 */ /* 0x000fc40002000000 */
[----:B------:R-:W-:Y:S02]  /*1fd0*/  FSEL R59, R8, -INF , P3 ;  /* 0xff800000083b7808 */ /* 0x000fe40001800000 */
[C---:B------:R-:W-:Y:S02]  /*1fe0*/  ISETP.GE.AND P4, PT, R57.reuse, R78, PT ;  /* 0x0000004e3900720c */ /* 0x040fe40003f86270 */
[----:B------:R-:W-:Y:S02]  /*1ff0*/  ISETP.GE.AND P3, PT, R57, R4, PT ;  /* 0x000000043900720c */ /* 0x000fe40003f66270 */
[----:B------:R-:W-:Y:S02]  /*2000*/  LOP3.LUT R4, R56, 0x7, RZ, 0xfc, !PT ;  /* 0x0000000738047812 */ /* 0x000fe400078efcff */
[----:B------:R-:W-:Y:S01]  /*2010*/  FSEL R116, R9, -INF , P4 ;  /* 0xff80000009747808 */ /* 0x000fe20002000000 */
[----:B------:R-:W-:Y:S01]  /*2020*/  FMUL R9, R34, UR4 ;  /* 0x0000000422097c20 */ /* 0x000fe20008400000 */
[----:B------:R-:W-:-:S02]  /*2030*/  ISETP.GE.AND P4, PT, R57, R4, PT ;  /* 0x000000043900720c */ /* 0x000fc40003f86270 */
[C---:B------:R-:W-:Y:S02]  /*2040*/  LOP3.LUT R6, R56.reuse, 0x8, RZ, 0xfc, !PT ;  /* 0x0000000838067812 */ /* 0x040fe400078efcff */
[----:B------:R-:W-:Y:S02]  /*2050*/  LOP3.LUT R4, R56, 0x9, RZ, 0xfc, !PT ;  /* 0x0000000938047812 */ /* 0x000fe400078efcff */
[----:B------:R-:W-:Y:S01]  /*2060*/  FSEL R117, R10, -INF , P3 ;  /* 0xff8000000a757808 */ /* 0x000fe20001800000 */
[----:B------:R-:W-:Y:S01]  /*2070*/  FMUL R10, R25, UR4 ;  /* 0x00000004190a7c20 */ /* 0x000fe20008400000 */
[----:B------:R-:W-:Y:S01]  /*2080*/  FSEL R31, R11, -INF , P4 ;  /* 0xff8000000b1f7808 */ /* 0x000fe20002000000 */
[----:B------:R-:W-:Y:S01]  /*2090*/  FMUL R11, R28, UR4 ;  /* 0x000000041c0b7c20 */ /* 0x000fe20008400000 */
[C---:B------:R-:W-:Y:S02]  /*20a0*/  ISETP.GE.AND P3, PT, R57.reuse, R6, PT ;  /* 0x000000063900720c */ /* 0x040fe40003f66270 */
[----:B------:R-:W-:-:S02]  /*20b0*/  ISETP.GE.AND P4, PT, R57, R4, PT ;  /* 0x000000043900720c */ /* 0x000fc40003f86270 */
[----:B------:R-:W-:Y:S02]  /*20c0*/  LOP3.LUT R4, R56, 0xa, RZ, 0xfc, !PT ;  /* 0x0000000a38047812 */ /* 0x000fe400078efcff */
[----:B------:R-:W-:Y:S02]  /*20d0*/  FSEL R118, R12, -INF , P3 ;  /* 0xff8000000c767808 */ /* 0x000fe40001800000 */
[----:B------:R-:W-:Y:S02]  /*20e0*/  ISETP.GE.AND P3, PT, R57, R4, PT ;  /* 0x000000043900720c */ /* 0x000fe40003f66270 */
[C---:B------:R-:W-:Y:S02]  /*20f0*/  LOP3.LUT R6, R56.reuse, 0xb, RZ, 0xfc, !PT ;  /* 0x0000000b38067812 */ /* 0x040fe400078efcff */
[----:B------:R-:W-:Y:S02]  /*2100*/  LOP3.LUT R4, R56, 0xc, RZ, 0xfc, !PT ;  /* 0x0000000c38047812 */ /* 0x000fe400078efcff */
        /* <DEDUP_REMOVED lines=8> */
[----:B------:R-:W-:Y:S01]  /*2190*/  LOP3.LUT R4, R56, 0xd, RZ, 0xfc, !PT ;  /* 0x0000000d38047812 */ /* 0x000fe200078efcff */
[----:B------:R-:W-:Y:S01]  /*21a0*/  IMAD.SHL.U32 R23, R58, 0x2, RZ ;  /* 0x000000023a177824 */ /* 0x000fe200078e00ff */
[----:B------:R-:W-:Y:S01]  /*21b0*/  FSEL R114, R15, -INF , P4 ;  /* 0xff8000000f727808 */ /* 0x000fe20002000000 */
[----:B------:R-:W-:Y:S01]  /*21c0*/  FMUL R15, R24, UR4 ;  /* 0x00000004180f7c20 */ /* 0x000fe20008400000 */
[----:B------:R-:W-:Y:S01]  /*21d0*/  ISETP.GE.AND P4, PT, R57, R4, PT ;  /* 0x000000043900720c */ /* 0x000fe20003f86270 */
[----:B------:R-:W-:Y:S01]  /*21e0*/  IMAD.HI R58, R58, 0x2, RZ ;  /* 0x000000023a3a7827 */ /* 0x000fe200078e02ff */
[----:B------:R-:W-:-:S02]  /*21f0*/  LOP3.LUT R6, R56, 0xe, RZ, 0xfc, !PT ;  /* 0x0000000e38067812 */ /* 0x000fc400078efcff */
[----:B------:R-:W-:Y:S02]  /*2200*/  LOP3.LUT R4, R56, 0xf, RZ, 0xfc, !PT ;  /* 0x0000000f38047812 */ /* 0x000fe400078efcff */
[----:B------:R-:W-:Y:S01]  /*2210*/  FSEL R119, R16, -INF , P3 ;  /* 0xff80000010777808 */ /* 0x000fe20001800000 */
[----:B------:R-:W-:Y:S01]  /*2220*/  FMUL R16, R22, UR4 ;  /* 0x0000000416107c20 */ /* 0x000fe20008400000 */
[----:B------:R-:W-:Y:S02]  /*2230*/  FSEL R17, R17, -INF , P4 ;  /* 0xff80000011117808 */ /* 0x000fe40002000000 */
[C---:B------:R-:W-:Y:S02]  /*2240*/  ISETP.GE.AND P3, PT, R57.reuse, R6, PT ;  /* 0x000000063900720c */ /* 0x040fe40003f66270 */
[----:B------:R-:W-:Y:S02]  /*2250*/  ISETP.GE.AND P4, PT, R57, R4, PT ;  /* 0x000000043900720c */ /* 0x000fe40003f86270 */
[----:B------:R-:W-:-:S02]  /*2260*/  LOP3.LUT R4, R56, 0x10, RZ, 0xfc, !PT ;  /* 0x0000001038047812 */ /* 0x000fc400078efcff */
[----:B------:R-:W-:Y:S02]  /*2270*/  FSEL R18, R18, -INF , P3 ;  /* 0xff80000012127808 */ /* 0x000fe40001800000 */
[----:B------:R-:W-:Y:S02]  /*2280*/  ISETP.GE.AND P3, PT, R57, R4, PT ;  /* 0x000000043900720c */ /* 0x000fe40003f66270 */
[----:B------:R-:W-:Y:S02]  /*2290*/  LOP3.LUT R4, R56, 0x12, RZ, 0xfc, !PT ;  /* 0x0000001238047812 */ /* 0x000fe400078efcff */
[----:B------:R-:W-:Y:S02]  /*22a0*/  FSEL R19, R19, -INF , P3 ;  /* 0xff80000013137808 */ /* 0x000fe40001800000 */
[----:B------:R-:W-:Y:S02]  /*22b0*/  ISETP.GE.AND P3, PT, R57, R4, PT ;  /* 0x000000043900720c */ /* 0x000fe40003f66270 */
[----:B------:R-:W-:-:S02]  /*22c0*/  FMNMX3 R4, R110, R113, R121, !PT ;  /* 0x000000716e047276 */ /* 0x000fc40007800079 */
[----:B------:R-:W-:Y:S02]  /*22d0*/  LOP3.LUT R6, R56, 0x11, RZ, 0xfc, !PT ;  /* 0x0000001138067812 */ /* 0x000fe400078efcff */
[----:B------:R-:W-:Y:S02]  /*22e0*/  FMNMX3 R4, R4, R112, R59, !PT ;  /* 0x0000007004047276 */ /* 0x000fe4000780003b */
[----:B------:R-:W-:Y:S02]  /*22f0*/  FSEL R14, R14, -INF , P4 ;  /* 0xff8000000e0e7808 */ /* 0x000fe40002000000 */
[----:B------:R-:W-:Y:S02]  /*2300*/  FMNMX3 R4, R4, R116, R117, !PT ;  /* 0x0000007404047276 */ /* 0x000fe40007800075 */
[----:B------:R-:W-:Y:S02]  /*2310*/  ISETP.GE.AND P4, PT, R57, R6, PT ;  /* 0x000000063900720c */ /* 0x000fe40003f86270 */
[----:B------:R-:W-:-:S02]  /*2320*/  FMNMX3 R4, R4, R31, R118, !PT ;  /* 0x0000001f04047276 */ /* 0x000fc40007800076 */
[----:B------:R-:W-:Y:S02]  /*2330*/  LOP3.LUT R6, R56, 0x13, RZ, 0xfc, !PT ;  /* 0x0000001338067812 */ /* 0x000fe400078efcff */
[----:B------:R-:W-:Y:S02]  /*2340*/  FSEL R21, R21, -INF , P4 ;  /* 0xff80000015157808 */ /* 0x000fe40002000000 */
[----:B------:R-:W-:Y:S02]  /*2350*/  FMNMX3 R4, R4, R12, R115, !PT ;  /* 0x0000000c04047276 */ /* 0x000fe40007800073 */
[----:B------:R-:W-:Y:S02]  /*2360*/  ISETP.GE.AND P4, PT, R57, R6, PT ;  /* 0x000000063900720c */ /* 0x000fe40003f86270 */
[C---:B------:R-:W-:Y:S02]  /*2370*/  LOP3.LUT R6, R56.reuse, 0x15, RZ, 0xfc, !PT ;  /* 0x0000001538067812 */ /* 0x040fe400078efcff */
[----:B------:R-:W-:-:S02]  /*2380*/  LOP3.LUT R8, R56, 0x14, RZ, 0xfc, !PT ;  /* 0x0000001438087812 */ /* 0x000fc400078efcff */
[----:B------:R-:W-:Y:S02]  /*2390*/  FMNMX3 R4, R4, R114, R119, !PT ;  /* 0x0000007204047276 */ /* 0x000fe40007800077 */
[----:B------:R-:W-:Y:S02]  /*23a0*/  FSEL R20, R20, -INF , P4 ;  /* 0xff80000014147808 */ /* 0x000fe40002000000 */
[C---:B------:R-:W-:Y:S02]  /*23b0*/  ISETP.GE.AND P4, PT, R57.reuse, R6, PT ;  /* 0x000000063900720c */ /* 0x040fe40003f86270 */
[----:B------:R-:W-:Y:S02]  /*23c0*/  FSEL R16, R16, -INF , P3 ;  /* 0xff80000010107808 */ /* 0x000fe40001800000 */
[----:B------:R-:W-:Y:S02]  /*23d0*/  LOP3.LUT R6, R56, 0x17, RZ, 0xfc, !PT ;  /* 0x0000001738067812 */ /* 0x000fe400078efcff */
[----:B------:R-:W-:-:S02]  /*23e0*/  ISETP.GE.AND P3, PT, R57, R8, PT ;  /* 0x000000083900720c */ /* 0x000fc40003f66270 */
[----:B------:R-:W-:Y:S02]  /*23f0*/  FMNMX3 R4, R4, R17, R18, !PT ;  /* 0x0000001104047276 */ /* 0x000fe40007800012 */
[----:B------:R-:W-:Y:S02]  /*2400*/  LOP3.LUT R8, R56, 0x16, RZ, 0xfc, !PT ;  /* 0x0000001638087812 */ /* 0x000fe400078efcff */
[----:B------:R-:W-:Y:S02]  /*2410*/  FSEL R10, R10, -INF , P4 ;  /* 0xff8000000a0a7808 */ /* 0x000fe40002000000 */
[----:B------:R-:W-:Y:S02]  /*2420*/  ISETP.GE.AND P4, PT, R57, R6, PT ;  /* 0x000000063900720c */ /* 0x000fe40003f86270 */
[----:B------:R-:W-:Y:S02]  /*2430*/  FSEL R15, R15, -INF , P3 ;  /* 0xff8000000f0f7808 */ /* 0x000fe40001800000 */
[----:B------:R-:W-:-:S02]  /*2440*/  FMNMX3 R6, R4, R14, R19, !PT ;  /* 0x0000000e04067276 */ /* 0x000fc40007800013 */
[----:B------:R-:W-:Y:S02]  /*2450*/  ISETP.GE.AND P3, PT, R57, R8, PT ;  /* 0x000000083900720c */ /* 0x000fe40003f66270 */
[----:B------:R-:W-:Y:S02]  /*2460*/  LOP3.LUT R8, R56, 0x18, RZ, 0xfc, !PT ;  /* 0x0000001838087812 */ /* 0x000fe400078efcff */
[----:B------:R-:W-:Y:S02]  /*2470*/  FMNMX3 R7, R6, R21, R16, !PT ;  /* 0x0000001506077276 */ /* 0x000fe40007800010 */
[----:B------:R-:W-:Y:S02]  /*2480*/  FSEL R13, R13, -INF , P3 ;  /* 0xff8000000d0d7808 */ /* 0x000fe40001800000 */
[----:B------:R-:W-:Y:S01]  /*2490*/  ISETP.GE.AND P3, PT, R57, R8, PT ;  /* 0x000000083900720c */ /* 0x000fe20003f66270 */
[----:B------:R-:W-:Y:S01]  /*24a0*/  FMUL R8, R27, UR4 ;  /* 0x000000041b087c20 */ /* 0x000fe20008400000 */
[----:B------:R-:W-:-:S02]  /*24b0*/  FMNMX3 R7, R7, R20, R15, !PT ;  /* 0x0000001407077276 */ /* 0x000fc4000780000f */
[----:B------:R-:W-:Y:S02]  /*24c0*/  LOP3.LUT R6, R56, 0x1e, RZ, 0xfc, !PT ;  /* 0x0000001e38067812 */ /* 0x000fe400078efcff */
[----:B------:R-:W-:Y:S02]  /*24d0*/  FSEL R8, R8, -INF , P4 ;  /* 0xff80000008087808 */ /* 0x000fe40002000000 */
[----:B------:R-:W-:Y:S02]  /*24e0*/  FSEL R11, R11, -INF , P3 ;  /* 0xff8000000b0b7808 */ /* 0x000fe40001800000 */
[----:B------:R-:W-:Y:S02]  /*24f0*/  FMNMX3 R7, R7, R10, R13, !PT ;  /* 0x0000000a07077276 */ /* 0x000fe4000780000d */
[----:B------:R-:W-:Y:S02]  /*2500*/  LOP3.LUT R4, R56, 0x1d, RZ, 0xfc, !PT ;  /* 0x0000001d38047812 */ /* 0x000fe400078efcff */
[----:B------:R-:W-:Y:S01]  /*2510*/  ISETP.GE.AND P3, PT, R57, R6, PT ;  /* 0x000000063900720c */ /* 0x000fe20003f66270 */
[----:B------:R-:W-:Y:S01]  /*2520*/  FMUL R6, R32, UR4 ;  /* 0x0000000420067c20 */ /* 0x000fe20008400000 */
[----:B------:R-:W-:-:S02]  /*2530*/  FMNMX3 R7, R7, R8, R11, !PT ;  /* 0x0000000807077276 */ /* 0x000fc4000780000b */
[----:B------:R-:W-:Y:S02]  /*2540*/  ISETP.GE.AND P4, PT, R57, R4, PT ;  /* 0x000000043900720c */ /* 0x000fe40003f86270 */
[----:B------:R-:W-:Y:S02]  /*2550*/  LOP3.LUT R4, R56, 0x1f, RZ, 0xfc, !PT ;  /* 0x0000001f38047812 */ /* 0x000fe400078efcff */
[----:B------:R-:W-:Y:S02]  /*2560*/  FSEL R6, R6, -INF , P2 ;  /* 0xff80000006067808 */ /* 0x000fe40001000000 */
[----:B------:R-:W-:Y:S01]  /*2570*/  FMNMX3 R22, R7, R29, R30, !PT ;  /* 0x0000001d07167276 */ /* 0x000fe2000780001e */
[----:B------:R-:W-:Y:S01]  /*2580*/  FMUL R7, R35, UR4 ;  /* 0x0000000423077c20 */ /* 0x000fe20008400000 */
[----:B------:R-:W-:Y:S01]  /*2590*/  ISETP.GE.AND P2, PT, R57, R4, PT ;  /* 0x000000043900720c */ /* 0x000fe20003f46270 */
[----:B------:R-:W0:Y:S01]  /*25a0*/  LDC.64 R34, c[0x0][0x390] ;  /* 0x0000e400ff227b82 */ /* 0x000e220000000a00 */
[----:B------:R-:W-:Y:S01]  /*25b0*/  FSEL R4, R33, -INF , P4 ;  /* 0xff80000021047808 */ /* 0x000fe20002000000 */
[----:B------:R-:W-:Y:S01]  /*25c0*/  UIMAD UR4, UR7, UR16, URZ ;  /* 0x00000010070472a4 */ /* 0x000fe2000f8e02ff */
[----:B------:R-:W-:-:S02]  /*25d0*/  FSEL R9, R9, -INF , P3 ;  /* 0xff80000009097808 */ /* 0x000fc40001800000 */
[----:B------:R-:W-:Y:S01]  /*25e0*/  FMNMX3 R22, R22, R5, R6, !PT ;  /* 0x0000000516167276 */ /* 0x000fe20007800006 */
[----:B------:R-:W-:Y:S01]  /*25f0*/  USHF.L.U32 UR13, UR4, 0x1, URZ ;  /* 0x00000001040d7899 */ /* 0x000fe200080006ff */
[----:B------:R-:W-:Y:S01]  /*2600*/  FSEL R7, R7, -INF , P2 ;  /* 0xff80000007077808 */ /* 0x000fe20001000000 */
[----:B------:R-:W-:Y:S01]  /*2610*/  UIMAD.WIDE UR4, UR4, 0x2, URZ ;  /* 0x00000002040478a5 */ /* 0x000fe2000f8e02ff */
[----:B------:R-:W-:Y:S02]  /*2620*/  FMNMX3 R22, R22, R4, R9, !PT ;  /* 0x0000000416167276 */ /* 0x000fe40007800009 */
[----:B------:R-:W-:Y:S02]  /*2630*/  SHF.R.U32.HI R26, RZ, 0x2, R0 ;  /* 0x00000002ff1a7819 */ /* 0x000fe40000011600 */
[----:B------:R-:W-:Y:S01]  /*2640*/  FMNMX R108, R7, R22, !PT ;  /* 0x00000016076c7209 */ /* 0x000fe20007800000 */
[----:B------:R-:W-:Y:S01]  /*2650*/  IMAD R22, R77, 0x4, R76 ;  /* 0x000000044d167824 */ /* 0x000fe200078e024c */
[----:B------:R-:W-:-:S02]  /*2660*/  LOP3.LUT R33, R26, 0x38, RZ, 0xc0, !PT ;  /* 0x000000381a217812 */ /* 0x000fc400078ec0ff */
[----:B------:R-:W-:Y:S01]  /*2670*/  PRMT R127, RZ, 0x7610, R127 ;  /* 0x00007610ff7f7816 */ /* 0x000fe2000000007f */
[----:B------:R-:W1:Y:S01]  /*2680*/  SHFL.BFLY PT, R27, R108, 0x10, 0x1f ;  /* 0x0e001f006c1b7f89 */ /* 0x000e6200000e0000 */
[----:B------:R-:W-:Y:S01]  /*2690*/  IMAD R24, R77, 0x4, R22 ;  /* 0x000000044d187824 */ /* 0x000fe200078e0216 */
[----:B------:R-:W-:Y:S02]  /*26a0*/  LOP3.LUT R33, R33, 0x1f, R0, 0xf8, !PT ;  /* 0x0000001f21217812 */ /* 0x000fe400078ef800 */
[----:B------:R-:W-:Y:S01]  /*26b0*/  PRMT R129, RZ, 0x7610, R129 ;  /* 0x00007610ff817816 */ /* 0x000fe20000000081 */
[----:B------:R-:W-:Y:S01]  /*26c0*/  IMAD R25, R77, 0x4, R24 ;  /* 0x000000044d197824 */ /* 0x000fe200078e0218 */
[----:B0-----:R-:W-:Y:S01]  /*26d0*/  IADD3 R79, P2, P3, R23, UR13, R34 ;  /* 0x0000000d174f7c10 */ /* 0x001fe2000fb5e022 */
[----:B------:R-:W-:Y:S01]  /*26e0*/  IMAD.SHL.U32 R32, R33, 0x10, RZ ;  /* 0x0000001021207824 */ /* 0x000fe200078e00ff */
[----:B------:R-:W-:Y:S01]  /*26f0*/  SHF.R.U32.HI R34, RZ, 0x1, R0 ;  /* 0x00000001ff227819 */ /* 0x000fe20000011600 */
[----:B------:R-:W-:Y:S01]  /*2700*/  IMAD R23, R77, 0x4, R25 ;  /* 0x000000044d177824 */ /* 0x000fe200078e0219 */
[----:B------:R-:W-:-:S02]  /*2710*/  IADD3.X R35, PT, PT, R58, UR5, R35, P2, P3 ;  /* 0x000000053a237c10 */ /* 0x000fc400097e6423 */
[-C--:B------:R-:W-:Y:S01]  /*2720*/  LEA R104, P3, R22, R79.reuse, 0x1 ;  /* 0x0000004f16687211 */ /* 0x080fe200078608ff */
[----:B------:R-:W-:Y:S01]  /*2730*/  IMAD R26, R77, 0x4, R23 ;  /* 0x000000044d1a7824 */ /* 0x000fe200078e0217 */
[----:B------:R-:W-:Y:S02]  /*2740*/  LEA R106, P2, R76, R79, 0x1 ;  /* 0x0000004f4c6a7211 */ /* 0x000fe400078408ff */
[----:B------:R-:W-:Y:S02]  /*2750*/  LEA.HI.X.SX32 R105, R22, R35, 0x1, P3 ;  /* 0x0000002316697211 */ /* 0x000fe400018f0eff */
[C---:B------:R-:W-:Y:S02]  /*2760*/  LEA R100, P3, R25.reuse, R79, 0x1 ;  /* 0x0000004f19647211 */ /* 0x040fe400078608ff */
[-C--:B------:R-:W-:Y:S02]  /*2770*/  LEA.HI.X.SX32 R107, R76, R35.reuse, 0x1, P2 ;  /* 0x000000234c6b7211 */ /* 0x080fe400010f0eff */
[----:B------:R-:W-:-:S02]  /*2780*/  LEA.HI.X.SX32 R101, R25, R35, 0x1, P3 ;  /* 0x0000002319657211 */ /* 0x000fc400018f0eff */
[----:B-1----:R-:W-:Y:S01]  /*2790*/  FMNMX3 R108, R108, -INF , R27, !PT ;  /* 0xff8000006c6c7876 */ /* 0x002fe2000780001b */
[----:B------:R-:W-:Y:S01]  /*27a0*/  IMAD R27, R77, 0x4, R26 ;  /* 0x000000044d1b7824 */ /* 0x000fe200078e021a */
[CC--:B------:R-:W-:Y:S02]  /*27b0*/  LEA R102, P2, R24.reuse, R79.reuse, 0x1 ;  /* 0x0000004f18667211 */ /* 0x0c0fe400078408ff */
[-C--:B------:R-:W-:Y:S01]  /*27c0*/  LEA R98, P4, R23, R79.reuse, 0x1 ;  /* 0x0000004f17627211 */ /* 0x080fe200078808ff */
[----:B------:R-:W-:Y:S01]  /*27d0*/  IMAD R28, R77, 0x4, R27 ;  /* 0x000000044d1c7824 */ /* 0x000fe200078e021b */
[----:B------:R-:W-:Y:S02]  /*27e0*/  LEA R94, P3, R27, R79, 0x1 ;  /* 0x0000004f1b5e7211 */ /* 0x000fe400078608ff */
[-C--:B------:R-:W-:Y:S01]  /*27f0*/  LEA.HI.X.SX32 R103, R24, R35.reuse, 0x1, P2 ;  /* 0x0000002318677211 */ /* 0x080fe200010f0eff */
[----:B------:R-:W-:Y:S01]  /*2800*/  IMAD R22, R77, 0x4, R28 ;  /* 0x000000044d167824 */ /* 0x000fe200078e021c */
[-C--:B------:R-:W-:Y:S01]  /*2810*/  LEA.HI.X.SX32 R95, R27, R35.reuse, 0x1, P3 ;  /* 0x000000231b5f7211 */ /* 0x080fe200018f0eff */
[----:B------:R-:W-:Y:S01]  /*2820*/  FADD R27, -R108, -INF ;  /* 0xff8000006c1b7421 */ /* 0x000fe20000000100 */
[----:B------:R-:W-:Y:S01]  /*2830*/  LOP3.LUT R33, R32, 0x1b0, RZ, 0xc0, !PT ;  /* 0x000001b020217812 */ /* 0x000fe200078ec0ff */
[----:B------:R-:W-:Y:S01]  /*2840*/  IMAD R24, R77, 0x4, R22 ;  /* 0x000000044d187824 */ /* 0x000fe200078e0216 */
[----:B------:R-:W-:Y:S01]  /*2850*/  LEA.HI.X.SX32 R99, R23, R35, 0x1, P4 ;  /* 0x0000002317637211 */ /* 0x000fe200020f0eff */
[----:B------:R-:W-:Y:S01]  /*2860*/  FMUL R27, R27, 1.4426950216293334961 ;  /* 0x3fb8aa3b1b1b7820 */ /* 0x000fe20000400000 */
[-C--:B------:R-:W-:Y:S01]  /*2870*/  LEA R96, P2, R26, R79.reuse, 0x1 ;  /* 0x0000004f1a607211 */ /* 0x080fe200078408ff */
[----:B------:R-:W-:Y:S01]  /*2880*/  IMAD R23, R77, 0x4, R24 ;  /* 0x000000044d177824 */ /* 0x000fe200078e0218 */
[----:B------:R-:W-:Y:S01]  /*2890*/  LOP3.LUT R33, R33, 0x40, R34, 0xf8, !PT ;  /* 0x0000004021217812 */ /* 0x000fe200078ef822 */
[----:B------:R-:W3:Y:S01]  /*28a0*/  MUFU.EX2 R111, R27 ;  /* 0x0000001b006f7308 */ /* 0x000ee20000000800 */
[----:B------:R-:W-:Y:S01]  /*28b0*/  LEA R92, P4, R28, R79, 0x1 ;  /* 0x0000004f1c5c7211 */ /* 0x000fe200078808ff */
[----:B------:R-:W-:Y:S01]  /*28c0*/  IMAD R25, R77, 0x4, R23 ;  /* 0x000000044d197824 */ /* 0x000fe200078e0217 */
[----:B------:R-:W-:-:S02]  /*28d0*/  LEA.HI.X.SX32 R97, R26, R35, 0x1, P2 ;  /* 0x000000231a617211 */ /* 0x000fc400010f0eff */
[----:B------:R-:W-:Y:S01]  /*28e0*/  IADD3 R58, PT, PT, R33, UR8, RZ ;  /* 0x00000008213a7c10 */ /* 0x000fe2000fffe0ff */
[----:B------:R-:W-:Y:S01]  /*28f0*/  IMAD R26, R77, 0x4, R25 ;  /* 0x000000044d1a7824 */ /* 0x000fe200078e0219 */
[----:B------:R-:W-:Y:S02]  /*2900*/  LEA R90, P2, R22, R79, 0x1 ;  /* 0x0000004f165a7211 */ /* 0x000fe400078408ff */
[----:B------:R-:W-:Y:S02]  /*2910*/  LEA.HI.X.SX32 R93, R28, R35, 0x1, P4 ;  /* 0x000000231c5d7211 */ /* 0x000fe400020f0eff */
[----:B------:R-:W-:Y:S02]  /*2920*/  LEA R86, P4, R23, R79, 0x1 ;  /* 0x0000004f17567211 */ /* 0x000fe400078808ff */
[----:B------:R-:W-:Y:S01]  /*2930*/  LEA.HI.X.SX32 R91, R22, R35, 0x1, P2 ;  /* 0x00000023165b7211 */ /* 0x000fe200010f0eff */
[----:B------:R-:W-:Y:S01]  /*2940*/  IMAD R22, R77, 0x4, R26 ;  /* 0x000000044d167824 */ /* 0x000fe200078e021a */
[C---:B------:R-:W-:Y:S01]  /*2950*/  LEA R88, P3, R24.reuse, R79, 0x1 ;  /* 0x0000004f18587211 */ /* 0x040fe200078608ff */
[----:B---3--:R-:W-:Y:S01]  /*2960*/  STSM.16.M88 [R58+0x4000], R111 ;  /* 0x0040006f3a007844 */ /* 0x008fe20000000000 */
[-C--:B------:R-:W-:Y:S01]  /*2970*/  LEA.HI.X.SX32 R87, R23, R35.reuse, 0x1, P4 ;  /* 0x0000002317577211 */ /* 0x080fe200020f0eff */
[----:B------:R-:W-:Y:S01]  /*2980*/  IMAD R23, R77, 0x4, R22 ;  /* 0x000000044d177824 */ /* 0x000fe200078e0216 */
[----:B------:R-:W-:Y:S01]  /*2990*/  LEA.HI.X.SX32 R89, R24, R35, 0x1, P3 ;  /* 0x0000002318597211 */ /* 0x000fe200018f0eff */
[----:B------:R-:W-:Y:S01]  /*29a0*/  BAR.SYNC.DEFER_BLOCKING 0x0 ;  /* 0x0000000000007b1d */ /* 0x000fe20000010000 */
[-C--:B------:R-:W-:Y:S01]  /*29b0*/  LEA R84, P2, R25, R79.reuse, 0x1 ;  /* 0x0000004f19547211 */ /* 0x080fe200078408ff */
[----:B------:R-:W-:Y:S01]  /*29c0*/  IMAD R24, R77, 0x4, R23 ;  /* 0x000000044d187824 */ /* 0x000fe200078e0217 */
[----:B------:R-:W-:-:S02]  /*29d0*/  LEA R82, P3, R26, R79, 0x1 ;  /* 0x0000004f1a527211 */ /* 0x000fc400078608ff */
[-C--:B------:R-:W-:Y:S02]  /*29e0*/  LEA.HI.X.SX32 R85, R25, R35.reuse, 0x1, P2 ;  /* 0x0000002319557211 */ /* 0x080fe400010f0eff */
[----:B------:R-:W-:Y:S02]  /*29f0*/  LEA.HI.X.SX32 R83, R26, R35, 0x1, P3 ;  /* 0x000000231a537211 */ /* 0x000fe400018f0eff */
[-C--:B------:R-:W-:Y:S02]  /*2a00*/  LEA R80, P2, R22, R79.reuse, 0x1 ;  /* 0x0000004f16507211 */ /* 0x080fe400078408ff */
[-C--:B------:R-:W-:Y:S02]  /*2a10*/  LEA R76, P3, R23, R79.reuse, 0x1 ;  /* 0x0000004f174c7211 */ /* 0x080fe400078608ff */
[----:B------:R-:W-:Y:S02]  /*2a20*/  LEA R78, P4, R24, R79, 0x1 ;  /* 0x0000004f184e7211 */ /* 0x000fe400078808ff */
[----:B------:R-:W-:-:S02]  /*2a30*/  LEA.HI.X.SX32 R81, R22, R35, 0x1, P2 ;  /* 0x0000002316517211 */ /* 0x000fc400010f0eff */
[-C--:B------:R-:W-:Y:S02]  /*2a40*/  LEA.HI.X.SX32 R77, R23, R35.reuse, 0x1, P3 ;  /* 0x00000023174d7211 */ /* 0x080fe400018f0eff */
[----:B------:R-:W-:Y:S02]  /*2a50*/  LEA.HI.X.SX32 R79, R24, R35, 0x1, P4 ;  /* 0x00000023184f7211 */ /* 0x000fe400020f0eff */
[----:B------:R-:W-:Y:S02]  /*2a60*/  PRMT R35, RZ, 0x7610, R35 ;  /* 0x00007610ff237816 */ /* 0x000fe40000000023 */
[----:B------:R-:W-:Y:S01]  /*2a70*/  PRMT R131, RZ, 0x7610, R131 ;  /* 0x00007610ff837816 */ /* 0x000fe20000000083 */
[----:B------:R-:W2:Y:S01]  /*2a80*/  @P0 LDG.E.U16 R123, desc[UR30][R102.64] ;  /* 0x0000001e667b0981 */ /* 0x000ea2000c1e1500 */
[----:B------:R-:W-:Y:S02]  /*2a90*/  PRMT R133, RZ, 0x7610, R133 ;  /* 0x00007610ff857816 */ /* 0x000fe40000000085 */
[----:B------:R-:W-:Y:S01]  /*2aa0*/  PRMT R120, RZ, 0x7610, R120 ;  /* 0x00007610ff787816 */ /* 0x000fe20000000078 */
[----:B------:R-:W3:Y:S01]  /*2ab0*/  @P0 LDG.E.U16 R35, desc[UR30][R106.64] ;  /* 0x0000001e6a230981 */ /* 0x000ee2000c1e1500 */
[----:B------:R-:W-:-:S02]  /*2ac0*/  PRMT R135, RZ, 0x7610, R135 ;  /* 0x00007610ff877816 */ /* 0x000fc40000000087 */
[----:B------:R-:W-:Y:S01]  /*2ad0*/  PRMT R122, RZ, 0x7610, R122 ;  /* 0x00007610ff7a7816 */ /* 0x000fe2000000007a */
[----:B------:R-:W4:Y:S01]  /*2ae0*/  @P0 LDG.E.U16 R125, desc[UR30][R98.64] ;  /* 0x0000001e627d0981 */ /* 0x000f22000c1e1500 */
[----:B------:R-:W-:Y:S02]  /*2af0*/  PRMT R124, RZ, 0x7610, R124 ;  /* 0x00007610ff7c7816 */ /* 0x000fe4000000007c */
[----:B------:R-:W-:Y:S01]  /*2b00*/  PRMT R126, RZ, 0x7610, R126 ;  /* 0x00007610ff7e7816 */ /* 0x000fe2000000007e */
[----:B------:R-:W5:Y:S01]  /*2b10*/  @P0 LDG.E.U16 R127, desc[UR30][R94.64] ;  /* 0x0000001e5e7f0981 */ /* 0x000f62000c1e1500 */
[----:B------:R-:W-:Y:S02]  /*2b20*/  PRMT R128, RZ, 0x7610, R128 ;  /* 0x00007610ff807816 */ /* 0x000fe40000000080 */
[----:B------:R-:W-:Y:S01]  /*2b30*/  PRMT R130, RZ, 0x7610, R130 ;  /* 0x00007610ff827816 */ /* 0x000fe20000000082 */
[----:B------:R-:W2:Y:S01]  /*2b40*/  @P0 LDG.E.U16 R129, desc[UR30][R90.64] ;  /* 0x0000001e5a810981 */ /* 0x000ea2000c1e1500 */
[----:B------:R-:W-:-:S02]  /*2b50*/  PRMT R132, RZ, 0x7610, R132 ;  /* 0x00007610ff847816 */ /* 0x000fc40000000084 */
[----:B------:R-:W-:Y:S01]  /*2b60*/  PRMT R134, RZ, 0x7610, R134 ;  /* 0x00007610ff867816 */ /* 0x000fe20000000086 */
[----:B------:R-:W2:Y:S04]  /*2b70*/  @P0 LDG.E.U16 R131, desc[UR30][R86.64] ;  /* 0x0000001e56830981 */ /* 0x000ea8000c1e1500 */
[----:B------:R-:W2:Y:S04]  /*2b80*/  @P0 LDG.E.U16 R133, desc[UR30][R82.64] ;  /* 0x0000001e52850981 */ /* 0x000ea8000c1e1500 */
[----:B------:R-:W2:Y:S04]  /*2b90*/  @P0 LDG.E.U16 R135, desc[UR30][R76.64] ;  /* 0x0000001e4c870981 */ /* 0x000ea8000c1e1500 */
[----:B------:R-:W2:Y:S04]  /*2ba0*/  @P0 LDG.E.U16 R120, desc[UR30][R104.64] ;  /* 0x0000001e68780981 */ /* 0x000ea8000c1e1500 */
[----:B------:R-:W2:Y:S04]  /*2bb0*/  @P0 LDG.E.U16 R122, desc[UR30][R100.64] ;  /* 0x0000001e647a0981 */ /* 0x000ea8000c1e1500 */
[----:B------:R-:W2:Y:S04]  /*2bc0*/  @P0 LDG.E.U16 R124, desc[UR30][R96.64] ;  /* 0x0000001e607c0981 */ /* 0x000ea8000c1e1500 */
[----:B------:R-:W2:Y:S04]  /*2bd0*/  @P0 LDG.E.U16 R126, desc[UR30][R92.64] ;  /* 0x0000001e5c7e0981 */ /* 0x000ea8000c1e1500 */
[----:B------:R-:W2:Y:S04]  /*2be0*/  @P0 LDG.E.U16 R128, desc[UR30][R88.64] ;  /* 0x0000001e58800981 */ /* 0x000ea8000c1e1500 */
[----:B------:R-:W4:Y:S04]  /*2bf0*/  @P0 LDG.E.U16 R130, desc[UR30][R84.64] ;  /* 0x0000001e54820981 */ /* 0x000f28000c1e1500 */
[----:B------:R-:W4:Y:S04]  /*2c00*/  @P0 LDG.E.U16 R132, desc[UR30][R80.64] ;  /* 0x0000001e50840981 */ /* 0x000f28000c1e1500 */
[----:B------:R-:W5:Y:S01]  /*2c10*/  @P0 LDG.E.U16 R134, desc[UR30][R78.64] ;  /* 0x0000001e4e860981 */ /* 0x000f62000c1e1500 */
[--C-:B------:R-:W-:Y:S01]  /*2c20*/  FADD R110, R110, -R108.reuse ;  /* 0x8000006c6e6e7221 */ /* 0x100fe20000000000 */
[--C-:B------:R-:W-:Y:S01]  /*2c30*/  FADD R113, R113, -R108.reuse ;  /* 0x8000006c71717221 */ /* 0x100fe20000000000 */
[----:B------:R-:W-:-:S02]  /*2c40*/  FADD R121, R121, -R108 ;  /* 0x8000006c79797221 */ /* 0x000fc40000000000 */
[----:B------:R-:W-:Y:S01]  /*2c50*/  FMUL R110, R110, 1.4426950216293334961 ;  /* 0x3fb8aa3b6e6e7820 */ /* 0x000fe20000400000 */
[----:B------:R-:W-:Y:S01]  /*2c60*/  FMUL R113, R113, 1.4426950216293334961 ;  /* 0x3fb8aa3b71717820 */ /* 0x000fe20000400000 */
[----:B------:R-:W-:Y:S01]  /*2c70*/  FMUL R121, R121, 1.4426950216293334961 ;  /* 0x3fb8aa3b79797820 */ /* 0x000fe20000400000 */
[----:B------:R-:W-:-:S03]  /*2c80*/  FADD R112, R112, -R108 ;  /* 0x8000006c70707221 */ /* 0x000fc60000000000 */
[----:B------:R-:W-:Y:S01]  /*2c90*/  MUFU.EX2 R110, R110 ;  /* 0x0000006e006e7308 */ /* 0x000fe20000000800 */
[----:B------:R-:W-:Y:S01]  /*2ca0*/  FMUL R112, R112, 1.4426950216293334961 ;  /* 0x3fb8aa3b70707820 */ /* 0x000fe20000400000 */
[----:B------:R-:W-:-:S06]  /*2cb0*/  FADD R59, R59, -R108 ;  /* 0x8000006c3b3b7221 */ /* 0x000fcc0000000000 */
[----:B------:R-:W0:Y:S01]  /*2cc0*/  MUFU.EX2 R113, R113 ;  /* 0x0000007100717308 */ /* 0x000e220000000800 */
[----:B------:R-:W-:Y:S01]  /*2cd0*/  FMUL R59, R59, 1.4426950216293334961 ;  /* 0x3fb8aa3b3b3b7820 */ /* 0x000fe20000400000 */
[----:B------:R-:W-:-:S06]  /*2ce0*/  FADD R116, R116, -R108 ;  /* 0x8000006c74747221 */ /* 0x000fcc0000000000 */
[----:B------:R-:W1:Y:S01]  /*2cf0*/  MUFU.EX2 R121, R121 ;  /* 0x0000007900797308 */ /* 0x000e620000000800 */
[--C-:B------:R-:W-:Y:S01]  /*2d00*/  FADD R117, R117, -R108.reuse ;  /* 0x8000006c75757221 */ /* 0x100fe20000000000 */
[----:B------:R-:W-:Y:S01]  /*2d10*/  FMUL R116, R116, 1.4426950216293334961 ;  /* 0x3fb8aa3b74747820 */ /* 0x000fe20000400000 */
[----:B------:R-:W-:-:S05]  /*2d20*/  FADD R31, R31, -R108 ;  /* 0x8000006c1f1f7221 */ /* 0x000fca0000000000 */
[----:B------:R-:W1:Y:S01]  /*2d30*/  MUFU.EX2 R112, R112 ;  /* 0x0000007000707308 */ /* 0x000e620000000800 */
[----:B------:R-:W-:Y:S01]  /*2d40*/  FMUL R117, R117, 1.4426950216293334961 ;  /* 0x3fb8aa3b75757820 */ /* 0x000fe20000400000 */
[----:B------:R-:W-:Y:S01]  /*2d50*/  FMUL R31, R31, 1.4426950216293334961 ;  /* 0x3fb8aa3b1f1f7820 */ /* 0x000fe20000400000 */
[----:B0-----:R-:W-:-:S05]  /*2d60*/  FADD R28, R110, R113 ;  /* 0x000000716e1c7221 */ /* 0x001fca0000000000 */
[----:B------:R-:W0:Y:S01]  /*2d70*/  MUFU.EX2 R22, R59 ;  /* 0x0000003b00167308 */ /* 0x000e220000000800 */
[--C-:B------:R-:W-:Y:S01]  /*2d80*/  FADD R118, R118, -R108.reuse ;  /* 0x8000006c76767221 */ /* 0x100fe20000000000 */
[----:B------:R-:W-:-:S06]  /*2d90*/  FADD R14, R14, -R108 ;  /* 0x8000006c0e0e7221 */ /* 0x000fcc0000000000 */
[----:B------:R-:W0:Y:S01]  /*2da0*/  MUFU.EX2 R23, R116 ;  /* 0x0000007400177308 */ /* 0x000e220000000800 */
[----:B------:R-:W-:Y:S01]  /*2db0*/  FMUL R118, R118, 1.4426950216293334961 ;  /* 0x3fb8aa3b76767820 */ /* 0x000fe20000400000 */
[----:B------:R-:W-:Y:S01]  /*2dc0*/  FADD R12, R12, -R108 ;  /* 0x8000006c0c0c7221 */ /* 0x000fe20000000000 */
[----:B------:R-:W-:-:S05]  /*2dd0*/  FMUL R14, R14, 1.4426950216293334961 ;  /* 0x3fb8aa3b0e0e7820 */ /* 0x000fca0000400000 */
[----:B------:R-:W0:Y:S01]  /*2de0*/  MUFU.EX2 R117, R117 ;  /* 0x0000007500757308 */ /* 0x000e220000000800 */
[----:B------:R-:W-:-:S07]  /*2df0*/  FADD R115, R115, -R108 ;  /* 0x8000006c73737221 */ /* 0x000fce0000000000 */
[----:B------:R1:W0:Y:S01]  /*2e00*/  MUFU.EX2 R24, R31 ;  /* 0x0000001f00187308 */ /* 0x0002220000000800 */
[----:B------:R-:W-:Y:S01]  /*2e10*/  FMUL R12, R12, 1.4426950216293334961 ;  /* 0x3fb8aa3b0c0c7820 */ /* 0x000fe20000400000 */
[----:B------:R-:W-:Y:S01]  /*2e20*/  FADD R21, R21, -R108 ;  /* 0x8000006c15157221 */ /* 0x000fe20000000000 */
[----:B-1----:R-:W-:-:S05]  /*2e30*/  FADD R31, R121, R28 ;  /* 0x0000001c791f7221 */ /* 0x002fca0000000000 */
[----:B------:R-:W1:Y:S01]  /*2e40*/  MUFU.EX2 R118, R118 ;  /* 0x0000007600767308 */ /* 0x000e620000000800 */
[----:B------:R-:W-:Y:S01]  /*2e50*/  FADD R31, R112, R31 ;  /* 0x0000001f701f7221 */ /* 0x000fe20000000000 */
[----:B------:R-:W-:Y:S01]  /*2e60*/  FMUL R115, R115, 1.4426950216293334961 ;  /* 0x3fb8aa3b73737820 */ /* 0x000fe20000400000 */
[----:B------:R-:W-:-:S05]  /*2e70*/  FADD R114, R114, -R108 ;  /* 0x8000006c72727221 */ /* 0x000fca0000000000 */
[----:B------:R0:W-:Y:S01]  /*2e80*/  MUFU.EX2 R27, R14 ;  /* 0x0000000e001b7308 */ /* 0x0001e20000000800 */
[----:B------:R-:W-:Y:S01]  /*2e90*/  FMUL R21, R21, 1.4426950216293334961 ;  /* 0x3fb8aa3b15157820 */ /* 0x000fe20000400000 */
[----:B------:R-:W-:Y:S01]  /*2ea0*/  FMUL R114, R114, 1.4426950216293334961 ;  /* 0x3fb8aa3b72727820 */ /* 0x000fe20000400000 */
[----:B------:R-:W-:Y:S01]  /*2eb0*/  FADD R119, R119, -R108 ;  /* 0x8000006c77777221 */ /* 0x000fe20000000000 */
[----:B0-----:R-:W-:-:S04]  /*2ec0*/  FADD R14, R22, R31 ;  /* 0x0000001f160e7221 */ /* 0x001fc80000000000 */
[----:B------:R-:W0:Y:S01]  /*2ed0*/  MUFU.EX2 R25, R12 ;  /* 0x0000000c00197308 */ /* 0x000e220000000800 */
[----:B------:R-:W-:Y:S01]  /*2ee0*/  FADD R14, R23, R14 ;  /* 0x0000000e170e7221 */ /* 0x000fe20000000000 */
[----:B------:R-:W-:-:S06]  /*2ef0*/  FMUL R119, R119, 1.4426950216293334961 ;  /* 0x3fb8aa3b77777820 */ /* 0x000fcc0000400000 */
[----:B------:R-:W0:Y:S01]  /*2f00*/  MUFU.EX2 R115, R115 ;  /* 0x0000007300737308 */ /* 0x000e220000000800 */
[--C-:B------:R-:W-:Y:S01]  /*2f10*/  FADD R17, R17, -R108.reuse ;  /* 0x8000006c11117221 */ /* 0x100fe20000000000 */
[----:B------:R-:W-:-:S06]  /*2f20*/  FADD R18, R18, -R108 ;  /* 0x8000006c12127221 */ /* 0x000fcc0000000000 */
[----:B------:R0:W-:Y:S01]  /*2f30*/  MUFU.EX2 R26, R21 ;  /* 0x00000015001a7308 */ /* 0x0001e20000000800 */
[----:B------:R-:W-:Y:S01]  /*2f40*/  FMUL R17, R17, 1.4426950216293334961 ;  /* 0x3fb8aa3b11117820 */ /* 0x000fe20000400000 */
[----:B0-----:R-:W-:-:S06]  /*2f50*/  FADD R21, R117, R14 ;  /* 0x0000000e75157221 */ /* 0x001fcc0000000000 */
[----:B------:R-:W0:Y:S01]  /*2f60*/  MUFU.EX2 R114, R114 ;  /* 0x0000007200727308 */ /* 0x000e220000000800 */
[----:B------:R-:W-:Y:S01]  /*2f70*/  FADD R21, R24, R21 ;  /* 0x0000001518157221 */ /* 0x000fe20000000000 */
[----:B------:R-:W-:-:S03]  /*2f80*/  FMUL R18, R18, 1.4426950216293334961 ;  /* 0x3fb8aa3b12127820 */ /* 0x000fc60000400000 */
[----:B-1----:R-:W-:-:S03]  /*2f90*/  FADD R14, R118, R21 ;  /* 0x00000015760e7221 */ /* 0x002fc60000000000 */
[----:B------:R-:W1:Y:S01]  /*2fa0*/  MUFU.EX2 R119, R119 ;  /* 0x0000007700777308 */ /* 0x000e620000000800 */
[--C-:B------:R-:W-:Y:S01]  /*2fb0*/  FADD R10, R10, -R108.reuse ;  /* 0x8000006c0a0a7221 */ /* 0x100fe20000000000 */
[----:B------:R-:W-:Y:S01]  /*2fc0*/  FADD R19, R19, -R108 ;  /* 0x8000006c13137221 */ /* 0x000fe20000000000 */
[----:B------:R-:W-:-:S05]  /*2fd0*/  FADD R14, R25, R14 ;  /* 0x0000000e190e7221 */ /* 0x000fca0000000000 */
[----:B------:R-:W0:Y:S01]  /*2fe0*/  MUFU.EX2 R12, R17 ;  /* 0x00000011000c7308 */ /* 0x000e220000000800 */
[----:B------:R-:W-:Y:S01]  /*2ff0*/  FMUL R10, R10, 1.4426950216293334961 ;  /* 0x3fb8aa3b0a0a7820 */ /* 0x000fe20000400000 */
[----:B------:R-:W-:Y:S01]  /*3000*/  FADD R31, R115, R14 ;  /* 0x0000000e731f7221 */ /* 0x000fe20000000000 */
[----:B------:R-:W-:-:S05]  /*3010*/  FMUL R19, R19, 1.4426950216293334961 ;  /* 0x3fb8aa3b13137820 */ /* 0x000fca0000400000 */
[----:B------:R-:W0:Y:S01]  /*3020*/  MUFU.EX2 R18, R18 ;  /* 0x0000001200127308 */ /* 0x000e220000000800 */
[----:B------:R-:W-:-:S07]  /*3030*/  FADD R16, R16, -R108 ;  /* 0x8000006c10107221 */ /* 0x000fce0000000000 */
[----:B------:R0:W-:Y:S01]  /*3040*/  MUFU.EX2 R28, R10 ;  /* 0x0000000a001c7308 */ /* 0x0001e20000000800 */
[----:B------:R-:W-:Y:S01]  /*3050*/  FMUL R16, R16, 1.4426950216293334961 ;  /* 0x3fb8aa3b10107820 */ /* 0x000fe20000400000 */
[----:B------:R-:W-:Y:S01]  /*3060*/  FADD R20, R20, -R108 ;  /* 0x8000006c14147221 */ /* 0x000fe20000000000 */
[----:B0-----:R-:W-:-:S05]  /*3070*/  FADD R10, R114, R31 ;  /* 0x0000001f720a7221 */ /* 0x001fca0000000000 */
[----:B------:R-:W0:Y:S01]  /*3080*/  MUFU.EX2 R19, R19 ;  /* 0x0000001300137308 */ /* 0x000e220000000800 */
[----:B-1----:R-:W-:Y:S01]  /*3090*/  FADD R33, R119, R10 ;  /* 0x0000000a77217221 */ /* 0x002fe20000000000 */
[----:B------:R-:W-:-:S03]  /*30a0*/  FADD R15, R15, -R108 ;  /* 0x8000006c0f0f7221 */ /* 0x000fc60000000000 */
[----:B------:R-:W-:-:S03]  /*30b0*/  FADD R33, R12, R33 ;  /* 0x000000210c217221 */ /* 0x000fc60000000000 */
[----:B------:R-:W1:Y:S01]  /*30c0*/  MUFU.EX2 R16, R16 ;  /* 0x0000001000107308 */ /* 0x000e620000000800 */
[----:B------:R-:W-:Y:S01]  /*30d0*/  FMUL R20, R20, 1.4426950216293334961 ;  /* 0x3fb8aa3b14147820 */ /* 0x000fe20000400000 */
[----:B------:R-:W-:Y:S01]  /*30e0*/  FADD R11, R11, -R108 ;  /* 0x8000006c0b0b7221 */ /* 0x000fe20000000000 */
[----:B------:R-:W-:Y:S01]  /*30f0*/  FADD R10, R18, R33 ;  /* 0x00000021120a7221 */ /* 0x000fe20000000000 */
[----:B------:R-:W-:Y:S02]  /*3100*/  FMUL R15, R15, 1.4426950216293334961 ;  /* 0x3fb8aa3b0f0f7820 */ /* 0x000fe40000400000 */
[----:B------:R-:W-:Y:S01]  /*3110*/  FMUL R11, R11, 1.4426950216293334961 ;  /* 0x3fb8aa3b0b0b7820 */ /* 0x000fe20000400000 */
[----:B------:R-:W-:Y:S01]  /*3120*/  FADD R10, R27, R10 ;  /* 0x0000000a1b0a7221 */ /* 0x000fe20000000000 */
[----:B------:R-:W0:Y:S01]  /*3130*/  MUFU.EX2 R17, R20 ;  /* 0x0000001400117308 */ /* 0x000e220000000800 */
[--C-:B------:R-:W-:Y:S01]  /*3140*/  FADD R13, R13, -R108.reuse ;  /* 0x8000006c0d0d7221 */ /* 0x100fe20000000000 */
[----:B------:R-:W-:-:S06]  /*3150*/  FADD R8, R8, -R108 ;  /* 0x8000006c08087221 */ /* 0x000fcc0000000000 */
[----:B------:R-:W0:Y:S01]  /*3160*/  MUFU.EX2 R15, R15 ;  /* 0x0000000f000f7308 */ /* 0x000e220000000800 */
[----:B------:R-:W-:Y:S01]  /*3170*/  FMUL R13, R13, 1.4426950216293334961 ;  /* 0x3fb8aa3b0d0d7820 */ /* 0x000fe20000400000 */
[----:B------:R-:W-:-:S06]  /*3180*/  FMUL R8, R8, 1.4426950216293334961 ;  /* 0x3fb8aa3b08087820 */ /* 0x000fcc0000400000 */
[----:B------:R0:W-:Y:S01]  /*3190*/  MUFU.EX2 R31, R11 ;  /* 0x0000000b001f7308 */ /* 0x0001e20000000800 */
[----:B------:R-:W-:Y:S01]  /*31a0*/  LOP3.LUT R59, R32, 0x1f0, RZ, 0xc0, !PT ;  /* 0x000001f0203b7812 */ /* 0x000fe200078ec0ff */
[--C-:B------:R-:W-:Y:S01]  /*31b0*/  FADD R29, R29, -R108.reuse ;  /* 0x8000006c1d1d7221 */ /* 0x100fe20000000000 */
[----:B------:R-:W-:-:S03]  /*31c0*/  FADD R30, R30, -R108 ;  /* 0x8000006c1e1e7221 */ /* 0x000fc60000000000 */
[----:B------:R-:W2:Y:S01]  /*31d0*/  LDSM.16.M88 R116, [R59+UR8+0x4000] ;  /* 0x004000083b74783b */ /* 0x000ea20008000000 */
[----:B0-----:R-:W-:Y:S01]  /*31e0*/  FADD R11, R19, R10 ;  /* 0x0000000a130b7221 */ /* 0x001fe20000000000 */
[----:B------:R-:W0:Y:S01]  /*31f0*/  MUFU.EX2 R20, R13 ;  /* 0x0000000d00147308 */ /* 0x000e220000000800 */
[----:B------:R-:W-:Y:S02]  /*3200*/  BAR.SYNC.DEFER_BLOCKING 0x0 ;  /* 0x0000000000007b1d */ /* 0x000fe40000010000 */
[----:B------:R-:W-:-:S05]  /*3210*/  FADD R11, R26, R11 ;  /* 0x0000000b1a0b7221 */ /* 0x000fca0000000000 */
[----:B------:R1:W0:Y:S01]  /*3220*/  MUFU.EX2 R21, R8 ;  /* 0x0000000800157308 */ /* 0x0002220000000800 */
[----:B------:R-:W-:Y:S01]  /*3230*/  FMUL R29, R29, 1.4426950216293334961 ;  /* 0x3fb8aa3b1d1d7820 */ /* 0x000fe20000400000 */
[----:B-1----:R-:W-:-:S04]  /*3240*/  FADD R8, R16, R11 ;  /* 0x0000000b10087221 */ /* 0x002fc80000000000 */
[----:B------:R-:W-:Y:S01]  /*3250*/  FADD R8, R17, R8 ;  /* 0x0000000811087221 */ /* 0x000fe20000000000 */
[----:B------:R-:W-:-:S03]  /*3260*/  FMUL R30, R30, 1.4426950216293334961 ;  /* 0x3fb8aa3b1e1e7820 */ /* 0x000fc60000400000 */
[----:B------:R-:W-:Y:S01]  /*3270*/  FADD R11, R15, R8 ;  /* 0x000000080f0b7221 */ /* 0x000fe20000000000 */
[----:B------:R-:W1:Y:S01]  /*3280*/  MUFU.EX2 R32, R29 ;  /* 0x0000001d00207308 */ /* 0x000e620000000800 */
[--C-:B------:R-:W-:Y:S02]  /*3290*/  FADD R5, R5, -R108.reuse ;  /* 0x8000006c05057221 */ /* 0x100fe40000000000 */
[----:B------:R-:W-:Y:S01]  /*32a0*/  FADD R11, R28, R11 ;  /* 0x0000000b1c0b7221 */ /* 0x000fe20000000000 */
[--C-:B------:R-:W-:Y:S01]  /*32b0*/  FADD R6, R6, -R108.reuse ;  /* 0x8000006c06067221 */ /* 0x100fe20000000000 */
[----:B------:R-:W-:Y:S02]  /*32c0*/  FMUL R5, R5, 1.4426950216293334961 ;  /* 0x3fb8aa3b05057820 */ /* 0x000fe40000400000 */
[----:B0-----:R-:W-:Y:S01]  /*32d0*/  FADD R8, R20, R11 ;  /* 0x0000000b14087221 */ /* 0x001fe20000000000 */
[----:B------:R-:W0:Y:S01]  /*32e0*/  MUFU.EX2 R30, R30 ;  /* 0x0000001e001e7308 */ /* 0x000e220000000800 */
[----:B------:R-:W-:Y:S01]  /*32f0*/  FMUL R6, R6, 1.4426950216293334961 ;  /* 0x3fb8aa3b06067820 */ /* 0x000fe20000400000 */
[----:B------:R-:W-:Y:S01]  /*3300*/  FADD R4, R4, -R108 ;  /* 0x8000006c04047221 */ /* 0x000fe20000000000 */
[----:B------:R-:W-:Y:S01]  /*3310*/  FADD R8, R21, R8 ;  /* 0x0000000815087221 */ /* 0x000fe20000000000 */
[----:B------:R-:W-:-:S04]  /*3320*/  FADD R9, R9, -R108 ;  /* 0x8000006c09097221 */ /* 0x000fc80000000000 */
[----:B------:R0:W2:Y:S01]  /*3330*/  MUFU.EX2 R29, R5 ;  /* 0x00000005001d7308 */ /* 0x0000a20000000800 */
[----:B------:R-:W-:Y:S01]  /*3340*/  FMUL R4, R4, 1.4426950216293334961 ;  /* 0x3fb8aa3b04047820 */ /* 0x000fe20000400000 */
[----:B------:R-:W-:Y:S01]  /*3350*/  FMUL R9, R9, 1.4426950216293334961 ;  /* 0x3fb8aa3b09097820 */ /* 0x000fe20000400000 */
[----:B------:R-:W-:-:S05]  /*3360*/  FADD R7, R7, -R108 ;  /* 0x8000006c07077221 */ /* 0x000fca0000000000 */
[----:B------:R1:W2:Y:S01]  /*3370*/  MUFU.EX2 R33, R6 ;  /* 0x0000000600217308 */ /* 0x0002a20000000800 */
[----:B0-----:R-:W-:Y:S01]  /*3380*/  FADD R5, R31, R8 ;  /* 0x000000081f057221 */ /* 0x001fe20000000000 */
[----:B---3--:R0:W-:Y:S03]  /*3390*/  STS.U16 [R54+UR8+0x4000], R35 ;  /* 0x0040002336007988 */ /* 0x0081e60008000408 */
[----:B-1----:R-:W-:-:S03]  /*33a0*/  FADD R5, R32, R5 ;  /* 0x0000000520057221 */ /* 0x002fc60000000000 */
[----:B------:R-:W1:Y:S01]  /*33b0*/  MUFU.EX2 R34, R4 ;  /* 0x0000000400227308 */ /* 0x000e620000000800 */
[----:B------:R-:W-:Y:S01]  /*33c0*/  FMUL R14, R7, 1.4426950216293334961 ;  /* 0x3fb8aa3b070e7820 */ /* 0x000fe20000400000 */
[----:B------:R-:W-:Y:S01]  /*33d0*/  FADD R8, R30, R5 ;  /* 0x000000051e087221 */ /* 0x000fe20000000000 */
[----:B------:R-:W-:-:S05]  /*33e0*/  F2FP.F16.F32.PACK_AB R6, R23, R22 ;  /* 0x000000161706723e */ /* 0x000fca00000000ff */
[----:B0-----:R-:W0:Y:S01]  /*33f0*/  MUFU.EX2 R35, R9 ;  /* 0x0000000900237308 */ /* 0x001e220000000800 */
[----:B--2---:R-:W-:Y:S01]  /*3400*/  FADD R10, R29, R8 ;  /* 0x000000081d0a7221 */ /* 0x004fe20000000000 */
[----:B------:R2:W-:Y:S06]  /*3410*/  STS.U16 [R54+UR8+0x4400], R123 ;  /* 0x0044007b36007988 */ /* 0x0005ec0008000408 */
[----:B------:R-:W3:Y:S01]  /*3420*/  MUFU.EX2 R22, R14 ;  /* 0x0000000e00167308 */ /* 0x000ee20000000800 */
[----:B----4-:R2:W-:Y:S01]  /*3430*/  STS.U16 [R54+UR8+0x4800], R125 ;  /* 0x0048007d36007988 */ /* 0x0105e20008000408 */
[----:B------:R-:W-:-:S03]  /*3440*/  FADD R13, R33, R10 ;  /* 0x0000000a210d7221 */ /* 0x000fc60000000000 */
[----:B-----5:R2:W-:Y:S04]  /*3450*/  STS.U16 [R54+UR8+0x4c00], R127 ;  /* 0x004c007f36007988 */ /* 0x0205e80008000408 */
[----:B------:R2:W-:Y:S04]  /*3460*/  STS.U16 [R54+UR8+0x5000], R129 ;  /* 0x0050008136007988 */ /* 0x0005e80008000408 */
[----:B------:R2:W-:Y:S04]  /*3470*/  STS.U16 [R54+UR8+0x5400], R131 ;  /* 0x0054008336007988 */ /* 0x0005e80008000408 */
[----:B------:R2:W-:Y:S04]  /*3480*/  STS.U16 [R54+UR8+0x5800], R133 ;  /* 0x0058008536007988 */ /* 0x0005e80008000408 */
[----:B------:R2:W-:Y:S01]  /*3490*/  STS.U16 [R54+UR8+0x5c00], R135 ;  /* 0x005c008736007988 */ /* 0x0005e20008000408 */
[----:B------:R-:W-:-:S03]  /*34a0*/  F2FP.F16.F32.PACK_AB R11, R27, R18 ;  /* 0x000000121b0b723e */ /* 0x000fc600000000ff */
        /* <DEDUP_REMOVED lines=8> */
[----:B-1----:R-:W-:Y:S01]  /*3530*/  FADD R18, R34, R13 ;  /* 0x0000000d22127221 */ /* 0x002fe20000000000 */
[----:B------:R-:W-:Y:S01]  /*3540*/  F2FP.F16.F32.PACK_AB R13, R17, R16 ;  /* 0x00000010110d723e */ /* 0x000fe200000000ff */
[----:B------:R-:W-:-:S02]  /*3550*/  UIADD3 UR13, UPT, UPT, UR9, 0x80, URZ ;  /* 0x00000080090d7890 */ /* 0x000fc4000fffe0ff */
[----:B0-----:R-:W-:Y:S01]  /*3560*/  FADD R17, R35, R18 ;  /* 0x0000001223117221 */ /* 0x001fe20000000000 */
[----:B------:R-:W-:Y:S01]  /*3570*/  F2FP.F16.F32.PACK_AB R4, R113, R110 ;  /* 0x0000006e7104723e */ /* 0x000fe200000000ff */
[----:B------:R-:W-:Y:S02]  /*3580*/  UIADD3 UR18, UPT, UPT, UR18, UR13, URZ ;  /* 0x0000000d12127290 */ /* 0x000fe4000fffe0ff */
[----:B---3--:R-:W-:Y:S01]  /*3590*/  FADD R110, R22, R17 ;  /* 0x00000011166e7221 */ /* 0x008fe20000000000 */
[----:B------:R-:W-:Y:S01]  /*35a0*/  F2FP.F16.F32.PACK_AB R10, R12, R119 ;  /* 0x000000770c0a723e */ /* 0x000fe200000000ff */
[----:B------:R-:W-:Y:S01]  /*35b0*/  ULEA UR18, UR19, UR18, 0x12 ;  /* 0x0000001213127291 */ /* 0x000fe2000f8e90ff */
[----:B------:R-:W-:Y:S02]  /*35c0*/  F2FP.F16.F32.PACK_AB R12, R26, R19 ;  /* 0x000000131a0c723e */ /* 0x000fe400000000ff */
[----:B------:R2:W0:Y:S01]  /*35d0*/  SHFL.BFLY PT, R113, R110, 0x10, 0x1f ;  /* 0x0e001f006e717f89 */ /* 0x00042200000e0000 */
[----:B------:R-:W-:-:S02]  /*35e0*/  F2FP.F16.F32.PACK_AB R14, R28, R15 ;  /* 0x0000000f1c0e723e */ /* 0x000fc400000000ff */
[----:B------:R-:W-:Y:S02]  /*35f0*/  F2FP.F16.F32.PACK_AB R5, R112, R121 ;  /* 0x000000797005723e */ /* 0x000fe400000000ff */
[----:B------:R-:W-:Y:S02]  /*3600*/  F2FP.F16.F32.PACK_AB R7, R24, R117 ;  /* 0x000000751807723e */ /* 0x000fe400000000ff */
[----:B------:R-:W-:Y:S02]  /*3610*/  F2FP.F16.F32.PACK_AB R8, R25, R118 ;  /* 0x000000761908723e */ /* 0x000fe400000000ff */
[----:B------:R-:W-:Y:S02]  /*3620*/  F2FP.F16.F32.PACK_AB R9, R114, R115 ;  /* 0x000000737209723e */ /* 0x000fe400000000ff */
[----:B------:R-:W-:Y:S02]  /*3630*/  F2FP.F16.F32.PACK_AB R15, R21, R20 ;  /* 0x00000014150f723e */ /* 0x000fe400000000ff */
[----:B------:R-:W-:-:S02]  /*3640*/  F2FP.F16.F32.PACK_AB R16, R32, R31 ;  /* 0x0000001f2010723e */ /* 0x000fc400000000ff */
[----:B------:R-:W-:Y:S02]  /*3650*/  F2FP.F16.F32.PACK_AB R17, R29, R30 ;  /* 0x0000001e1d11723e */ /* 0x000fe400000000ff */
[----:B------:R-:W-:Y:S02]  /*3660*/  F2FP.F16.F32.PACK_AB R18, R34, R33 ;  /* 0x000000212212723e */ /* 0x000fe400000000ff */
[----:B------:R-:W-:Y:S01]  /*3670*/  F2FP.F16.F32.PACK_AB R19, R22, R35 ;  /* 0x000000231613723e */ /* 0x000fe200000000ff */
[----:B--2---:R-:W-:Y:S06]  /*3680*/  @!P0 BRA `(.L_x_9) ;  /* 0x0000000000088947 */ /* 0x004fec0003800000 */
[----:B------:R1:W-:Y:S01]  /*3690*/  STTM.16dp32bit_t0_t15.x16 tmem[UR18], R4 ;  /* 0x00000004000079ed */ /* 0x0003e20008a00012 */
[----:B------:R1:W-:Y:S02]  /*36a0*/  STTM.16dp32bit_t16_t31.x16 tmem[UR18+0x10], R4 ;  /* 0x00001004000079ed */ /* 0x0003e40008a20012 */
.L_x_9:
[----:B------:R-:W2:Y:S02]  /*36b0*/  FENCE.VIEW.ASYNC.T ;  /* 0x00000000000073c6 */ /* 0x000ea40000000200 */
[----:B--2---:R-:W-:Y:S06]  /*36c0*/  BAR.SYNC.DEFER_BLOCKING 0x0 ;  /* 0x0000000000007b1d */ /* 0x004fec0000010000 */
[----:B-1----:R-:W1:Y:S01]  /*36d0*/  LDTM.x32 R4, tmem[UR12] ;  /* 0x0000000c000479ee */ /* 0x002e6200082c0000 */
[----:B------:R-:W-:Y:S01]  /*36e0*/  NOP ;  /* 0x0000000000007918 */ /* 0x000fe20000000000 */
[----:B------:R-:W-:Y:S05]  /*36f0*/  @!P0 BRA `(.L_x_10) ;  /* 0x0000000000848947 */ /* 0x000fea0003800000 */
[C---:B-1----:R-:W-:Y:S01]  /*3700*/  FMUL R4, R116.reuse, R4 ;  /* 0x0000000474047220 */ /* 0x042fe20000400000 */
[C---:B------:R-:W-:Y:S01]  /*3710*/  FMUL R5, R116.reuse, R5 ;  /* 0x0000000574057220 */ /* 0x040fe20000400000 */
        /* <DEDUP_REMOVED lines=29> */
[----:B------:R-:W-:-:S04]  /*38f0*/  FMUL R35, R116, R35 ;  /* 0x0000002374237220 */ /* 0x000fc80000400000 */
[----:B------:R2:W-:Y:S03]  /*3900*/  STTM.x32 tmem[UR12], R4 ;  /* 0x00000004000079ed */ /* 0x0005e600082c000c */
.L_x_10:
[----:B-1----:R-:W1:Y:S02]  /*3910*/  FENCE.VIEW.ASYNC.T ;  /* 0x00000000000073c6 */ /* 0x002e640000000200 */
[----:B-1----:R-:W-:Y:S01]  /*3920*/  BAR.SYNC.DEFER_BLOCKING 0x0 ;  /* 0x0000000000007b1d */ /* 0x002fe20000010000 */
[----:B0-----:R-:W-:Y:S01]  /*3930*/  FADD R110, R110, R113 ;  /* 0x000000716e6e7221 */ /* 0x001fe20000000000 */
[----:B------:R-:W-:Y:S01]  /*3940*/  UIADD3 UR21, UPT, UPT, UR8, 0xa000, URZ ;  /* 0x0000a00008157890 */ /* 0x000fe2000fffe0ff */
[----:B------:R-:W-:Y:S02]  /*3950*/  FSEL R113, R108, -INF , P0 ;  /* 0xff8000006c717808 */ /* 0x000fe40000000000 */
[----:B------:R-:W-:-:S05]  /*3960*/  FADD R110, R111, R110 ;  /* 0x0000006e6f6e7221 */ /* 0x000fca0000000000 */
[----:B------:R-:W-:Y:S01]  /*3970*/  FSEL R108, R110, 1, P0 ;  /* 0x3f8000006e6c7808 */ /* 0x000fe20000000000 */
[----:B------:R0:W-:Y:S06]  /*3980*/  MEMBAR.ALL.CTA ;  /* 0x0000000000007992 */ /* 0x0001ec0000008000 */
[----:B0-----:R-:W0:Y:S02]  /*3990*/  FENCE.VIEW.ASYNC.S ;  /* 0x00000000000073c6 */ /* 0x001e240000000000 */
[----:B0-----:R-:W-:Y:S06]  /*39a0*/  BAR.SYNC.DEFER_BLOCKING 0x0 ;  /* 0x0000000000007b1d */ /* 0x001fec0000010000 */
[----:B------:R-:W-:Y:S05]  /*39b0*/  @!P1 BRA `(.L_x_11) ;  /* 0x0000000000909947 */ /* 0x000fea0003800000 */
[----:B------:R-:W-:Y:S01]  /*39c0*/  UIADD3 UR4, UPT, UPT, UR8, 0x4000, URZ ;  /* 0x0000400008047890 */ /* 0x000fe2000fffe0ff */
[----:B------:R-:W-:Y:S01]  /*39d0*/  BSSY.RECONVERGENT B0, `(.L_x_12) ;  /* 0x0000021000007945 */ /* 0x000fe20003800200 */
[----:B------:R-:W-:Y:S02]  /*39e0*/  ELECT P0, URZ, PT ;  /* 0x0000000000ff782f */ /* 0x000fe40003800000 */
[----:B------:R-:W-:Y:S02]  /*39f0*/  USHF.R.U32.HI UR14, URZ, 0x4, UR4 ;  /* 0x00000004ff0e7899 */ /* 0x000fe40008011604 */
[----:B------:R-:W-:Y:S02]  /*3a00*/  UIADD3 UR5, UPT, UPT, UR9, 0x88, URZ ;  /* 0x0000008809057890 */ /* 0x000fe4000fffe0ff */
[----:B------:R-:W-:Y:S01]  /*3a10*/  USGXT.U32 UR14, UR14, 0xe ;  /* 0x0000000e0e0e789a */ /* 0x000fe20008000000 */
[----:B------:R-:W-:Y:S01]  /*3a20*/  UMOV UR4, URZ ;  /* 0x000000ff00047c82 */ /* 0x000fe20008000000 */
[----:B------:R-:W-:-:S02]  /*3a30*/  UIADD3 UR16, UPT, UPT, UR9, 0x90, URZ ;  /* 0x0000009009107890 */ /* 0x000fc4000fffe0ff */
[----:B------:R-:W-:Y:S01]  /*3a40*/  UIADD3 UR26, UP1, UPT, UR14, 0x2, URZ ;  /* 0x000000020e1a7890 */ /* 0x000fe2000ff3e0ff */
[----:B------:R-:W-:Y:S01]  /*3a50*/  UMOV UR24, 0x0 ;  /* 0x0000000000187882 */ /* 0x000fe20000000000 */
[----:B------:R-:W-:Y:S02]  /*3a60*/  UMOV UR25, 0x8100010 ;  /* 0x0810001000197882 */ /* 0x000fe40000000000 */
[----:B------:R-:W-:Y:S02]  /*3a70*/  UIADD3.X UR27, UPT, UPT, UR4, 0x40004040, URZ, UP1, !UPT ;  /* 0x40004040041b7890 */ /* 0x000fe40008ffe4ff */
[----:B------:R-:W-:Y:S02]  /*3a80*/  UIADD3 UR32, UP1, UPT, UR26, 0x2, URZ ;  /* 0x000000021a207890 */ /* 0x000fe4000ff3e0ff */
[----:B------:R-:W-:Y:S02]  /*3a90*/  UIADD3 UR36, UP2, UPT, UR26, 0x4, URZ ;  /* 0x000000041a247890 */ /* 0x000fe4000ff5e0ff */
[----:B------:R-:W-:-:S02]  /*3aa0*/  UIADD3.X UR33, UPT, UPT, UR27, URZ, URZ, UP1, !UPT ;  /* 0x000000ff1b217290 */ /* 0x000fc40008ffe4ff */
[----:B------:R-:W-:Y:S02]  /*3ab0*/  UIADD3 UR4, UPT, UPT, UR9, 0x98, URZ ;  /* 0x0000009809047890 */ /* 0x000fe4000fffe0ff */
[----:B------:R-:W-:Y:S01]  /*3ac0*/  UIADD3.X UR37, UPT, UPT, UR27, URZ, URZ, UP2, !UPT ;  /* 0x000000ff1b257290 */ /* 0x000fe200097fe4ff */
[----:B------:R-:W-:Y:S01]  /*3ad0*/  UMOV UR15, 0x40004040 ;  /* 0x40004040000f7882 */ /* 0x000fe20000000000 */
[----:B------:R-:W-:Y:S01]  /*3ae0*/  UMOV UR28, 0x0 ;  /* 0x00000000001c7882 */ /* 0x000fe20000000000 */
[----:B------:R-:W-:Y:S01]  /*3af0*/  UMOV UR29, 0x8100010 ;  /* 0x08100010001d7882 */ /* 0x000fe20000000000 */
[----:B------:R-:W-:Y:S01]  /*3b00*/  UMOV UR34, 0x0 ;  /* 0x0000000000227882 */ /* 0x000fe20000000000 */
[----:B------:R-:W-:Y:S01]  /*3b10*/  UMOV UR35, 0x8100010 ;  /* 0x0810001000237882 */ /* 0x000fe20000000000 */
[----:B------:R0:W-:Y:S01]  /*3b20*/  UTCHMMA tmem[UR13], gdesc[UR14], tmem[UR9], tmem[UR24], idesc[UR25], UPT ;  /* 0x00ff180e0d0079ea */ /* 0x0001e2000b800009 */
[----:B------:R-:W-:Y:S01]  /*3b30*/  UMOV UR38, 0x0 ;  /* 0x0000000000267882 */ /* 0x000fe20000000000 */
[----:B------:R-:W-:Y:S01]  /*3b40*/  UMOV UR39, 0x8100010 ;  /* 0x0810001000277882 */ /* 0x000fe20000000000 */
[----:B------:R0:W-:Y:S01]  /*3b50*/  UTCHMMA tmem[UR5], gdesc[UR26], tmem[UR9], tmem[UR28], idesc[UR29], UPT ;  /* 0x00ff1c1a050079ea */ /* 0x0001e2000b800009 */
[----:B------:R0:W-:Y:S01]  /*3b60*/  UTCHMMA tmem[UR16], gdesc[UR32], tmem[UR9], tmem[UR34], idesc[UR35], UPT ;  /* 0x00ff2220100079ea */ /* 0x0001e2000b800009 */
[----:B------:R0:W-:Y:S01]  /*3b70*/  UTCHMMA tmem[UR4], gdesc[UR36], tmem[UR9], tmem[UR38], idesc[UR39], UPT ;  /* 0x00ff2624040079ea */ /* 0x0001e2000b800009 */
[----:B------:R-:W-:Y:S05]  /*3b80*/  @!P0 BRA `(.L_x_13) ;  /* 0x0000000000148947 */ /* 0x000fea0003800000 */
[----:B0-----:R-:W-:Y:S01]  /*3b90*/  UMOV UR4, UR21 ;  /* 0x0000001500047c82 */ /* 0x001fe20008000000 */
[----:B------:R-:W-:Y:S02]  /*3ba0*/  UMOV UR5, URZ ;  /* 0x000000ff00057c82 */ /* 0x000fe40008000000 */
[----:B------:R-:W-:Y:S02]  /*3bb0*/  UMOV UR4, UR4 ;  /* 0x0000000400047c82 */ /* 0x000fe40008000000 */
[----:B------:R1:W-:Y:S01]  /*3bc0*/  UTCBAR [UR4], URZ ;  /* 0x000000ff040073e9 */ /* 0x0003e200080000ff */
[----:B------:R-:W-:Y:S02]  /*3bd0*/  NOP ;  /* 0x0000000000007918 */ /* 0x000fe40000000000 */
.L_x_13:
[----:B01----:R-:W-:Y:S05]  /*3be0*/  BSYNC.RECONVERGENT B0 ;  /* 0x0000000000007941 */ /* 0x003fea0003800200 */
.L_x_12:
[----:B------:R-:W-:Y:S05]  /*3bf0*/  BRA `(.L_x_14) ;  /* 0x0000000000087947 */ /* 0x000fea0003800000 */
.L_x_11:
[----:B------:R-:W-:-:S13]  /*3c00*/  ISETP.GE.AND P0, PT, R37, RZ, PT ;  /* 0x000000ff2500720c */ /* 0x000fda0003f06270 */
[----:B------:R-:W-:Y:S05]  /*3c10*/  @!P0 BRA `(.L_x_15) ;  /* 0x0000002400888947 */ /* 0x000fea0003800000 */
.L_x_14:
[----:B------:R-:W-:Y:S01]  /*3c20*/  USHF.R.U32.HI UR20, URZ, 0x4, UR6 ;  /* 0x00000004ff147899 */ /* 0x000fe20008011606 */
[----:B------:R-:W-:Y:S01]  /*3c30*/  IMAD.SHL.U32 R114, R109, 0x40, RZ ;  /* 0x000000406d727824 */ /* 0x000fe200078e00ff */
[----:B------:R-:W-:Y:S01]  /*3c40*/  UIADD3 UR14, UPT, UPT, UR8, 0x8000, URZ ;  /* 0x00008000080e7890 */ /* 0x000fe2000fffe0ff */
[----:B------:R-:W-:Y:S01]  /*3c50*/  IMAD.MOV.U32 R115, RZ, RZ, RZ ;  /* 0x000000ffff737224 */ /* 0x000fe200078e00ff */
[----:B------:R-:W-:Y:S01]  /*3c60*/  USHF.R.U32.HI UR16, URZ, 0x4, UR8 ;  /* 0x00000004ff107899 */ /* 0x000fe20008011608 */
[----:B------:R-:W-:Y:S01]  /*3c70*/  IMAD.MOV.U32 R112, RZ, RZ, -0x40 ;  /* 0xffffffc0ff707424 */ /* 0x000fe200078e00ff */
[----:B------:R-:W-:Y:S01]  /*3c80*/  USGXT.U32 UR20, UR20, 0xe ;  /* 0x0000000e1414789a */ /* 0x000fe20008000000 */
[----:B------:R-:W-:Y:S01]  /*3c90*/  IMAD.MOV.U32 R117, RZ, RZ, -0x1 ;  /* 0xffffffffff757424 */ /* 0x000fe200078e00ff */
[----:B------:R-:W-:Y:S01]  /*3ca0*/  USHF.R.U32.HI UR24, URZ, 0x4, UR14 ;  /* 0x00000004ff187899 */ /* 0x000fe2000801160e */
[----:B------:R-:W-:Y:S01]  /*3cb0*/  IMAD.MOV.U32 R110, RZ, RZ, RZ ;  /* 0x000000ffff6e7224 */ /* 0x000fe200078e00ff */
[----:B------:R-:W-:Y:S01]  /*3cc0*/  USGXT.U32 UR16, UR16, 0xe ;  /* 0x0000000e1010789a */ /* 0x000fe20008000000 */
[----:B------:R-:W-:Y:S01]  /*3cd0*/  IMAD.MOV.U32 R111, RZ, RZ, R114 ;  /* 0x000000ffff6f7224 */ /* 0x000fe200078e0072 */
[----:B------:R-:W-:-:S02]  /*3ce0*/  UIADD3 UR14, UP2, UPT, UR20, 0x2, URZ ;  /* 0x00000002140e7890 */ /* 0x000fc4000ff5e0ff */
[----:B------:R-:W-:Y:S01]  /*3cf0*/  USGXT.U32 UR24, UR24, 0xe ;  /* 0x0000000e1818789a */ /* 0x000fe20008000000 */
[----:B------:R-:W-:Y:S01]  /*3d00*/  UMOV UR4, URZ ;  /* 0x000000ff00047c82 */ /* 0x000fe20008000000 */
[----:B------:R-:W-:Y:S02]  /*3d10*/  UISETP.NE.U32.AND UP1, UPT, UR22, URZ, UPT ;  /* 0x000000ff1600728c */ /* 0x000fe4000bf25070 */
[----:B------:R-:W-:Y:S02]  /*3d20*/  ULOP3.LUT UR22, UR16, 0x2000000, URZ, 0xfc, !UPT ;  /* 0x0200000010167892 */ /* 0x000fe4000f8efcff */
[----:B------:R-:W-:Y:S02]  /*3d30*/  USHF.L.U32 UR19, UR17, 0x6, URZ ;  /* 0x0000000611137899 */ /* 0x000fe400080006ff */
[----:B------:R-:W-:Y:S02]  /*3d40*/  UIADD3 UR16, UP3, UPT, UR16, 0x2000080, URZ ;  /* 0x0200008010107890 */ /* 0x000fe4000ff7e0ff */
[----:B------:R-:W-:-:S02]  /*3d50*/  UIADD3.X UR15, UPT, UPT, UR4, 0x40004040, URZ, UP2, !UPT ;  /* 0x40004040040f7890 */ /* 0x000fc400097fe4ff */
[----:B------:R-:W-:Y:S01]  /*3d60*/  UIADD3 UR36, UP2, UPT, UR24, 0x2, URZ ;  /* 0x0000000218247890 */ /* 0x000fe2000ff5e0ff */
[----:B------:R-:W-:Y:S01]  /*3d70*/  IMAD.U32 R109, RZ, RZ, UR19 ;  /* 0x00000013ff6d7e24 */ /* 0x000fe2000f8e00ff */
[----:B------:R-:W-:Y:S01]  /*3d80*/  UMOV UR6, URZ ;  /* 0x000000ff00067c82 */ /* 0x000fe20008000000 */
[----:B------:R-:W-:Y:S01]  /*3d90*/  UMOV UR5, URZ ;  /* 0x000000ff00057c82 */ /* 0x000fe20008000000 */
[----:B------:R-:W-:Y:S02]  /*3da0*/  UIADD3.X UR17, UPT, UPT, UR6, 0x40004040, URZ, UP3, !UPT ;  /* 0x4000404006117890 */ /* 0x000fe40009ffe4ff */
[----:B------:R-:W-:Y:S02]  /*3db0*/  UIADD3 UR38, UP3, UPT, UR16, 0x80, URZ ;  /* 0x0000008010267890 */ /* 0x000fe4000ff7e0ff */
[----:B------:R-:W-:Y:S02]  /*3dc0*/  UIADD3 UR34, UP4, UPT, UR16, 0x100, URZ ;  /* 0x0000010010227890 */ /* 0x000fe4000ff9e0ff */
[----:B------:R-:W-:Y:S01]  /*3dd0*/  UIADD3.X UR37, UPT, UPT, UR5, 0x40004040, URZ, UP2, !UPT ;  /* 0x4000404005257890 */ /* 0x000fe200097fe4ff */
[----:B------:R-:W0:Y:S01]  /*3de0*/  LDCU UR33, c[0x0][0x3a8] ;  /* 0x00007500ff2177ac */ /* 0x000e220008000800 */
[----:B------:R-:W-:-:S02]  /*3df0*/  UIADD3.X UR39, UPT, UPT, UR17, URZ, URZ, UP3, !UPT ;  /* 0x000000ff11277290 */ /* 0x000fc40009ffe4ff */
[----:B------:R-:W-:Y:S02]  /*3e00*/  UIADD3.X UR35, UPT, UPT, UR17, URZ, URZ, UP4, !UPT ;  /* 0x000000ff11237290 */ /* 0x000fe4000a7fe4ff */
[----:B------:R-:W-:Y:S02]  /*3e10*/  UIADD3.64 UR40, UPT, UPT, UR14, 0x2, URZ ;  /* 0x000000020e287897 */ /* 0x000fe4000fffe0ff */
[----:B------:R-:W-:Y:S02]  /*3e20*/  UIADD3.64 UR42, UPT, UPT, UR14, 0x4, URZ ;  /* 0x000000040e2a7897 */ /* 0x000fe4000fffe0ff */
[----:B------:R-:W-:Y:S02]  /*3e30*/  UIADD3.64 UR44, UPT, UPT, UR36, 0x2, URZ ;  /* 0x00000002242c7897 */ /* 0x000fe4000fffe0ff */
[----:B------:R-:W-:Y:S01]  /*3e40*/  UIADD3.64 UR46, UPT, UPT, UR36, 0x4, URZ ;  /* 0x00000004242e7897 */ /* 0x000fe2000fffe0ff */
[----:B------:R-:W-:Y:S01]  /*3e50*/  UMOV UR6, 0x1 ;  /* 0x0000000100067882 */ /* 0x000fe20000000000 */
[----:B------:R-:W-:-:S10]  /*3e60*/  UMOV UR32, UR21 ;  /* 0x0000001500207c82 */ /* 0x000fd40008000000 */
.L_x_20:
[----:B-12---:R-:W-:-:S04]  /*3e70*/  IMAD.WIDE R4, R111, 0x2, R74 ;  /* 0x000000026f047825 */ /* 0x006fc800078e024a */
[C---:B------:R-:W-:Y:S01]  /*3e80*/  IMAD.WIDE R6, R111.reuse, 0x2, R70 ;  /* 0x000000026f067825 */ /* 0x040fe200078e0246 */
[----:B------:R1:W2:Y:S03]  /*3e90*/  LDG.E.U16 R23, desc[UR30][R4.64] ;  /* 0x0000001e04177981 */ /* 0x0002a6000c1e1500 */
[C---:B------:R-:W-:Y:S01]  /*3ea0*/  IMAD.WIDE R8, R111.reuse, 0x2, R66 ;  /* 0x000000026f087825 */ /* 0x040fe200078e0242 */
[----:B------:R3:W4:Y:S03]  /*3eb0*/  LDG.E.U16 R25, desc[UR30][R6.64] ;  /* 0x0000001e06197981 */ /* 0x000726000c1e1500 */
        /* <DEDUP_REMOVED lines=10> */
[----:B-1----:R-:W-:-:S02]  /*3f60*/  IMAD.WIDE R4, R111, 0x2, R72 ;  /* 0x000000026f047825 */ /* 0x002fc400078e0248 */
[----:B------:R-:W4:Y:S02]  /*3f70*/  LDG.E.U16 R21, desc[UR30][R20.64] ;  /* 0x0000001e14157981 */ /* 0x000f24000c1e1500 */
[C---:B---3--:R-:W-:Y:S02]  /*3f80*/  IMAD.WIDE R6, R111.reuse, 0x2, R68 ;  /* 0x000000026f067825 */ /* 0x048fe400078e0244 */
[----:B------:R-:W3:Y:S02]  /*3f90*/  LDG.E.U16 R4, desc[UR30][R4.64] ;  /* 0x0000001e04047981 */ /* 0x000ee4000c1e1500 */
[C---:B------:R-:W-:Y:S02]  /*3fa0*/  IMAD.WIDE R10, R111.reuse, 0x2, R64 ;  /* 0x000000026f0a7825 */ /* 0x040fe400078e0240 */
[----:B------:R-:W3:Y:S02]  /*3fb0*/  LDG.E.U16 R6, desc[UR30][R6.64] ;  /* 0x0000001e06067981 */ /* 0x000ee4000c1e1500 */
[----:B-----5:R-:W-:-:S02]  /*3fc0*/  IMAD.WIDE R8, R111, 0x2, R60 ;  /* 0x000000026f087825 */ /* 0x020fc400078e023c */
[----:B------:R-:W5:Y:S02]  /*3fd0*/  LDG.E.U16 R10, desc[UR30][R10.64] ;  /* 0x0000001e0a0a7981 */ /* 0x000f64000c1e1500 */
[C---:B0-----:R-:W-:Y:S02]  /*3fe0*/  IMAD.WIDE R12, R111.reuse, 0x2, R50 ;  /* 0x000000026f0c7825 */ /* 0x041fe400078e0232 */
[----:B------:R-:W5:Y:S02]  /*3ff0*/  LDG.E.U16 R8, desc[UR30][R8.64] ;  /* 0x0000001e08087981 */ /* 0x000f64000c1e1500 */
[C---:B------:R-:W-:Y:S02]  /*4000*/  IMAD.WIDE R14, R111.reuse, 0x2, R46 ;  /* 0x000000026f0e7825 */ /* 0x040fe400078e022e */
[----:B------:R-:W5:Y:S02]  /*4010*/  LDG.E.U16 R12, desc[UR30][R12.64] ;  /* 0x0000001e0c0c7981 */ /* 0x000f64000c1e1500 */
[----:B------:R-:W-:-:S02]  /*4020*/  IMAD.WIDE R16, R111, 0x2, R42 ;  /* 0x000000026f107825 */ /* 0x000fc400078e022a */
[----:B------:R-:W5:Y:S02]  /*4030*/  LDG.E.U16 R14, desc[UR30][R14.64] ;  /* 0x0000001e0e0e7981 */ /* 0x000f64000c1e1500 */
[----:B------:R-:W-:Y:S02]  /*4040*/  IMAD.WIDE R18, R111, 0x2, R38 ;  /* 0x000000026f127825 */ /* 0x000fe400078e0226 */
[----:B------:R-:W5:Y:S04]  /*4050*/  LDG.E.U16 R16, desc[UR30][R16.64] ;  /* 0x0000001e10107981 */ /* 0x000f68000c1e1500 */
[----:B------:R-:W5:Y:S01]  /*4060*/  LDG.E.U16 R18, desc[UR30][R18.64] ;  /* 0x0000001e12127981 */ /* 0x000f62000c1e1500 */
[----:B------:R-:W-:Y:S02]  /*4070*/  UMOV UR4, 0x1 ;  /* 0x0000000100047882 */ /* 0x000fe40000000000 */
[----:B------:R-:W-:-:S04]  /*4080*/  @!UP0 UIADD3 UR4, UPT, UPT, -UR4, 0x100000, URZ ;  /* 0x0010000004048890 */ /* 0x000fc8000fffe1ff */
[----:B------:R-:W-:Y:S02]  /*4090*/  @!UP0 USHF.L.U32 UR5, UR4, 0xb, URZ ;  /* 0x0000000b04058899 */ /* 0x000fe400080006ff */
[----:B------:R-:W-:Y:S01]  /*40a0*/  @!UP0 USHF.L.U32 UR4, UR4, 0x1, URZ ;  /* 0x0000000104048899 */ /* 0x000fe200080006ff */
[----:B------:R-:W-:Y:S01]  /*40b0*/  VOTEU.ALL UP2, P6 ;  /* 0x0000000000ff7886 */ /* 0x000fe20003040000 */
[----:B--2---:R0:W-:Y:S04]  /*40c0*/  STS.U16 [R54+UR8+0x6000], R23 ;  /* 0x0060001736007988 */ /* 0x0041e80008000408 */
[----:B----4-:R0:W-:Y:S04]  /*40d0*/  STS.U16 [R54+UR8+0x6400], R25 ;  /* 0x0064001936007988 */ /* 0x0101e80008000408 */
[----:B------:R0:W-:Y:S04]  /*40e0*/  STS.U16 [R54+UR8+0x6800], R27 ;  /* 0x0068001b36007988 */ /* 0x0001e80008000408 */
[----:B------:R0:W-:Y:S04]  /*40f0*/  STS.U16 [R54+UR8+0x6c00], R29 ;  /* 0x006c001d36007988 */ /* 0x0001e80008000408 */
[----:B------:R0:W-:Y:S04]  /*4100*/  STS.U16 [R54+UR8+0x7000], R31 ;  /* 0x0070001f36007988 */ /* 0x0001e80008000408 */
[----:B------:R0:W-:Y:S04]  /*4110*/  STS.U16 [R54+UR8+0x7400], R33 ;  /* 0x0074002136007988 */ /* 0x0001e80008000408 */
[----:B------:R0:W-:Y:S04]  /*4120*/  STS.U16 [R54+UR8+0x7800], R35 ;  /* 0x0078002336007988 */ /* 0x0001e80008000408 */
[----:B------:R0:W-:Y:S04]  /*4130*/  STS.U16 [R54+UR8+0x7c00], R21 ;  /* 0x007c001536007988 */ /* 0x0001e80008000408 */
[----:B---3--:R0:W-:Y:S04]  /*4140*/  STS.U16 [R55+UR8+0x6200], R4 ;  /* 0x0062000437007988 */ /* 0x0081e80008000408 */
[----:B------:R0:W-:Y:S04]  /*4150*/  STS.U16 [R55+UR8+0x6600], R6 ;  /* 0x0066000637007988 */ /* 0x0001e80008000408 */
[----:B-----5:R0:W-:Y:S04]  /*4160*/  STS.U16 [R55+UR8+0x6a00], R10 ;  /* 0x006a000a37007988 */ /* 0x0201e80008000408 */
[----:B------:R0:W-:Y:S04]  /*4170*/  STS.U16 [R55+UR8+0x6e00], R8 ;  /* 0x006e000837007988 */ /* 0x0001e80008000408 */
[----:B------:R0:W-:Y:S04]  /*4180*/  STS.U16 [R55+UR8+0x7200], R12 ;  /* 0x0072000c37007988 */ /* 0x0001e80008000408 */
[----:B------:R0:W-:Y:S04]  /*4190*/  STS.U16 [R55+UR8+0x7600], R14 ;  /* 0x0076000e37007988 */ /* 0x0001e80008000408 */
[----:B------:R0:W-:Y:S04]  /*41a0*/  STS.U16 [R55+UR8+0x7a00], R16 ;  /* 0x007a001037007988 */ /* 0x0001e80008000408 */
[----:B------:R0:W-:Y:S01]  /*41b0*/  STS.U16 [R55+UR8+0x7e00], R18 ;  /* 0x007e001237007988 */ /* 0x0001e20008000408 */
[----:B------:R1:W-:Y:S06]  /*41c0*/  MEMBAR.ALL.CTA ;  /* 0x0000000000007992 */ /* 0x0003ec0000008000 */
[----:B-1----:R-:W-:Y:S04]  /*41d0*/  FENCE.VIEW.ASYNC.S ;  /* 0x00000000000073c6 */ /* 0x002fe80000000000 */
[----:B------:R-:W1:Y:S02]  /*41e0*/  FENCE.VIEW.ASYNC.S ;  /* 0x00000000000073c6 */ /* 0x000e640000000000 */
[----:B-1----:R0:W1:Y:S02]  /*41f0*/  @!UP2 SYNCS.EXCH.64 URZ, [UR8+0xa010], UR4 ;  /* 0x00a0100408ffa5b2 */ /* 0x0020640008000100 */
[----:B-1----:R-:W-:Y:S06]  /*4200*/  BAR.SYNC.DEFER_BLOCKING 0x0 ;  /* 0x0000000000007b1d */ /* 0x002fec0000010000 */
[----:B0-----:R-:W-:Y:S05]  /*4210*/  BRA.U UP1, `(.L_x_16) ;  /* 0x00000001014c7547 */ /* 0x001fea000b800000 */
[----:B------:R-:W-:Y:S01]  /*4220*/  UIADD3 UR4, UPT, UPT, UR8, 0xa010, URZ ;  /* 0x0000a01008047890 */ /* 0x000fe2000fffe0ff */
        /* <DEDUP_REMOVED lines=8> */
[----:B------:R0:W-:Y:S01]  /*42b0*/  UTCHMMA gdesc[UR22], gdesc[UR20], tmem[UR11], tmem[UR26], idesc[UR27], !UPT ;  /* 0x00ff1a14160075ea */ /* 0x0001e2000f80000b */
[----:B------:R-:W-:Y:S01]  /*42c0*/  UMOV UR5, URZ ;  /* 0x000000ff00057c82 */ /* 0x000fe20008000000 */
        /* <DEDUP_REMOVED lines=8> */
.L_x_16:
[----:B------:R-:W1:Y:S01]  /*4350*/  SYNCS.PHASECHK.TRANS64.TRYWAIT P0, [UR8+0xa010], RZ ;  /* 0x00a010ffff0075a7 */ /* 0x000e620008001108 */
[----:B------:R-:W-:-:S04]  /*4360*/  IADD3 R116, P1, PT, R56, R112, RZ ;  /* 0x0000007038747210 */ /* 0x000fc80007f3e0ff */
[C---:B------:R-:W-:Y:S01]  /*4370*/  IADD3 R120, P4, PT, R116.reuse, 0x80, RZ ;  /* 0x0000008074787810 */ /* 0x040fe20007f9e0ff */
[----:B------:R-:W-:Y:S01]  /*4380*/  IMAD.X R118, RZ, RZ, R117, P1 ;  /* 0x000000ffff767224 */ /* 0x000fe200008e0675 */
[----:B------:R-:W-:-:S03]  /*4390*/  IADD3 R4, P3, PT, R116, 0x82, RZ ;  /* 0x0000008274047810 */ /* 0x000fc60007f7e0ff */
[--C-:B------:R-:W-:Y:S01]  /*43a0*/  IMAD.X R119, RZ, RZ, R118.reuse, P4 ;  /* 0x000000ffff777224 */ /* 0x100fe200020e0676 */
[-C--:B------:R-:W-:Y:S01]  /*43b0*/  ISETP.GT.U32.AND P2, PT, R4, R57.reuse, PT ;  /* 0x000000390400720c */ /* 0x080fe20003f44070 */
[--C-:B------:R-:W-:Y:S01]  /*43c0*/  IMAD.X R123, RZ, RZ, R118.reuse, P3 ;  /* 0x000000ffff7b7224 */ /* 0x100fe200018e0676 */
[C---:B------:R-:W-:Y:S02]  /*43d0*/  IADD3 R4, P1, PT, R116.reuse, 0x83, RZ ;  /* 0x0000008374047810 */ /* 0x040fe40007f3e0ff */
[----:B------:R-:W-:Y:S02]  /*43e0*/  IADD3 R122, P4, PT, R116, 0x84, RZ ;  /* 0x00000084747a7810 */ /* 0x000fe40007f9e0ff */
[----:B------:R-:W-:Y:S01]  /*43f0*/  ISETP.GT.U32.AND P3, PT, R4, R57, PT ;  /* 0x000000390400720c */ /* 0x000fe20003f64070 */
[--C-:B------:R-:W-:Y:S01]  /*4400*/  IMAD.X R125, RZ, RZ, R118.reuse, P1 ;  /* 0x000000ffff7d7224 */ /* 0x100fe200008e0676 */
[C---:B------:R-:W-:Y:S01]  /*4410*/  IADD3 R124, P1, PT, R116.reuse, 0x85, RZ ;  /* 0x00000085747c7810 */ /* 0x040fe20007f3e0ff */
[----:B------:R-:W-:Y:S01]  /*4420*/  IMAD.X R127, RZ, RZ, R118, P4 ;  /* 0x000000ffff7f7224 */ /* 0x000fe200020e0676 */
[----:B------:R-:W-:Y:S01]  /*4430*/  IADD3 R126, P4, PT, R116, 0x86, RZ ;  /* 0x00000086747e7810 */ /* 0x000fe20007f9e0ff */
[----:B-1----:R-:W-:-:S12]  /*4440*/  @!P0 BRA `(.L_x_17) ;  /* 0x0000003400988947 */ /* 0x002fd80003800000 */
.L_x_25:
[----:B------:R-:W-:Y:S01]  /*4450*/  BAR.SYNC.DEFER_BLOCKING 0x0 ;  /* 0x0000000000007b1d */ /* 0x000fe20000010000 */
[C---:B------:R-:W-:Y:S01]  /*4460*/  IADD3 R128, P0, PT, R116.reuse, 0x87, RZ ;  /* 0x0000008774807810 */ /* 0x040fe20007f1e0ff */
[--C-:B------:R-:W-:Y:S01]  /*4470*/  IMAD.X R129, RZ, RZ, R118.reuse, P1 ;  /* 0x000000ffff817224 */ /* 0x100fe200008e0676 */
[C---:B------:R-:W-:Y:S01]  /*4480*/  IADD3 R130, P1, PT, R116.reuse, 0x88, RZ ;  /* 0x0000008874827810 */ /* 0x040fe20007f3e0ff */
[--C-:B------:R-:W-:Y:S01]  /*4490*/  IMAD.X R131, RZ, RZ, R118.reuse, P4 ;  /* 0x000000ffff837224 */ /* 0x100fe200020e0676 */
[C---:B------:R-:W-:Y:S01]  /*44a0*/  IADD3 R132, P4, PT, R116.reuse, 0x89, RZ ;  /* 0x0000008974847810 */ /* 0x040fe20007f9e0ff */
[--C-:B------:R-:W-:Y:S01]  /*44b0*/  IMAD.X R133, RZ, RZ, R118.reuse, P0 ;  /* 0x000000ffff857224 */ /* 0x100fe200000e0676 */
[C---:B------:R-:W-:Y:S01]  /*44c0*/  IADD3 R134, P0, PT, R116.reuse, 0x8a, RZ ;  /* 0x0000008a74867810 */ /* 0x040fe20007f1e0ff */
[----:B------:R-:W-:Y:S01]  /*44d0*/  LDTM.16dp32bit_t0_t15.x32 R4, tmem[UR10] ;  /* 0x0000000a000479ee */ /* 0x000fe20008a80000 */
[----:B------:R-:W1:Y:S01]  /*44e0*/  LDTM.16dp32bit_t16_t31.x32 R4, tmem[UR10+0x20] ;  /* 0x0000200a000479ee */ /* 0x000e620008aa0000 */
[--C-:B------:R-:W-:Y:S01]  /*44f0*/  IMAD.X R135, RZ, RZ, R118.reuse, P1 ;  /* 0x000000ffff877224 */ /* 0x100fe200008e0676 */
[C---:B------:R-:W-:Y:S01]  /*4500*/  IADD3 R136, P1, PT, R116.reuse, 0x8b, RZ ;  /* 0x0000008b74887810 */ /* 0x040fe20007f3e0ff */
[--C-:B------:R-:W-:Y:S01]  /*4510*/  IMAD.X R137, RZ, RZ, R118.reuse, P4 ;  /* 0x000000ffff897224 */ /* 0x100fe200020e0676 */
[C---:B------:R-:W-:Y:S01]  /*4520*/  IADD3 R138, P4, PT, R116.reuse, 0x8c, RZ ;  /* 0x0000008c748a7810 */ /* 0x040fe20007f9e0ff */
[--C-:B------:R-:W-:Y:S01]  /*4530*/  IMAD.X R139, RZ, RZ, R118.reuse, P0 ;  /* 0x000000ffff8b7224 */ /* 0x100fe200000e0676 */
[C---:B------:R-:W-:Y:S01]  /*4540*/  IADD3 R140, P0, PT, R116.reuse, 0x8d, RZ ;  /* 0x0000008d748c7810 */ /* 0x040fe20007f1e0ff */
[--C-:B------:R-:W-:Y:S01]  /*4550*/  IMAD.X R141, RZ, RZ, R118.reuse, P1 ;  /* 0x000000ffff8d7224 */ /* 0x100fe200008e0676 */
[C---:B------:R-:W-:Y:S01]  /*4560*/  IADD3 R142, P1, PT, R116.reuse, 0x8e, RZ ;  /* 0x0000008e748e7810 */ /* 0x040fe20007f3e0ff */
[--C-:B------:R-:W-:Y:S01]  /*4570*/  IMAD.X R143, RZ, RZ, R118.reuse, P4 ;  /* 0x000000ffff8f7224 */ /* 0x100fe200020e0676 */
[----:B------:R-:W-:Y:S01]  /*4580*/  IADD3 R116, P4, PT, R116, 0x8f, RZ ;  /* 0x0000008f74747810 */ /* 0x000fe20007f9e0ff */
[--C-:B------:R-:W-:Y:S01]  /*4590*/  IMAD.X R144, RZ, RZ, R118.reuse, P0 ;  /* 0x000000ffff907224 */ /* 0x100fe200000e0676 */
[CC--:B------:R-:W-:Y:S01]  /*45a0*/  ISETP.GT.U32.AND P0, PT, R120.reuse, R57.reuse, PT ;  /* 0x000000397800720c */ /* 0x0c0fe20003f04070 */
[--C-:B------:R-:W-:Y:S01]  /*45b0*/  IMAD.X R145, RZ, RZ, R118.reuse, P1 ;  /* 0x000000ffff917224 */ /* 0x100fe200008e0676 */
[-C--:B------:R-:W-:Y:S01]  /*45c0*/  ISETP.GE.U32.AND P1, PT, R120, R57.reuse, PT ;  /* 0x000000397800720c */ /* 0x080fe20003f26070 */
[----:B------:R-:W-:Y:S01]  /*45d0*/  IMAD.X R118, RZ, RZ, R118, P4 ;  /* 0x000000ffff767224 */ /* 0x000fe200020e0676 */
[----:B------:R-:W-:Y:S01]  /*45e0*/  IADD3 R121, P4, PT, R112, 0x80, RZ ;  /* 0x0000008070797810 */ /* 0x000fe20007f9e0ff */
[----:B------:R-:W2:Y:S01]  /*45f0*/  @!P6 SYNCS.CCTL.IV [UR8+0xa010] ;  /* 0x00a01000ff00e9b1 */ /* 0x000ea20008000008 */
[C---:B------:R-:W-:Y:S01]  /*4600*/  ISETP.GT.U32.AND.EX P0, PT, R119.reuse, RZ, PT, P0 ;  /* 0x000000ff7700720c */ /* 0x040fe20003f04100 */
[----:B------:R-:W-:Y:S01]  /*4610*/  NOP ;  /* 0x0000000000007918 */ /* 0x000fe20000000000 */
[----:B------:R-:W-:Y:S01]  /*4620*/  ISETP.GE.U32.AND.EX P1, PT, R119, RZ, PT, P1 ;  /* 0x000000ff7700720c */ /* 0x000fe20003f26110 */
[----:B------:R-:W-:Y:S01]  /*4630*/  IMAD.X R120, RZ, RZ, R117, P4 ;  /* 0x000000ffff787224 */ /* 0x000fe200020e0675 */
[-C--:B------:R-:W-:Y:S01]  /*4640*/  ISETP.GT.U32.AND P4, PT, R122, R57.reuse, PT ;  /* 0x000000397a00720c */ /* 0x080fe20003f84070 */
[----:B-1----:R-:W-:Y:S01]  /*4650*/  FMUL R4, R4, UR33 ;  /* 0x0000002104047c20 */ /* 0x002fe20008400000 */
[----:B------:R-:W-:Y:S01]  /*4660*/  FMUL R5, R5, UR33 ;  /* 0x0000002105057c20 */ /* 0x000fe20008400000 */
[----:B------:R-:W-:Y:S01]  /*4670*/  FMUL R6, R6, UR33 ;  /* 0x0000002106067c20 */ /* 0x000fe20008400000 */
[----:B------:R-:W-:Y:S01]  /*4680*/  FMUL R9, R9, UR33 ;  /* 0x0000002109097c20 */ /* 0x000fe20008400000 */
[----:B------:R-:W-:Y:S01]  /*4690*/  ISETP.GT.U32.AND.EX P2, PT, R123, RZ, PT, P2 ;  /* 0x000000ff7b00720c */ /* 0x000fe20003f44120 */
[----:B------:R-:W-:Y:S01]  /*46a0*/  FMUL R8, R8, UR33 ;  /* 0x0000002108087c20 */ /* 0x000fe20008400000 */
[----:B------:R-:W-:Y:S01]  /*46b0*/  FSEL R119, R4, -INF , !P0 ;  /* 0xff80000004777808 */ /* 0x000fe20004000000 */
[----:B------:R-:W-:Y:S01]  /*46c0*/  FMUL R7, R7, UR33 ;  /* 0x0000002107077c20 */ /* 0x000fe20008400000 */
[-C--:B------:R-:W-:Y:S01]  /*46d0*/  ISETP.GT.U32.AND P0, PT, R124, R57.reuse, PT ;  /* 0x000000397c00720c */ /* 0x080fe20003f04070 */
[----:B------:R-:W-:Y:S01]  /*46e0*/  FMUL R10, R10, UR33 ;  /* 0x000000210a0a7c20 */ /* 0x000fe20008400000 */
[----:B------:R-:W-:Y:S01]  /*46f0*/  FSEL R5, R5, -INF , !P1 ;  /* 0xff80000005057808 */ /* 0x000fe20004800000 */
[----:B------:R-:W-:Y:S01]  /*4700*/  FMUL R11, R11, UR33 ;  /* 0x000000210b0b7c20 */ /* 0x000fe20008400000 */
[----:B------:R-:W-:Y:S01]  /*4710*/  ISETP.GT.U32.AND.EX P0, PT, R129, RZ, PT, P0 ;  /* 0x000000ff8100720c */ /* 0x000fe20003f04100 */
[----:B------:R-:W-:Y:S01]  /*4720*/  FMUL R14, R14, UR33 ;  /* 0x000000210e0e7c20 */ /* 0x000fe20008400000 */
[-C--:B------:R-:W-:Y:S01]  /*4730*/  ISETP.GT.U32.AND P1, PT, R126, R57.reuse, PT ;  /* 0x000000397e00720c */ /* 0x080fe20003f24070 */
[----:B------:R-:W-:Y:S01]  /*4740*/  FMUL R13, R13, UR33 ;  /* 0x000000210d0d7c20 */ /* 0x000fe20008400000 */
[----:B------:R-:W-:Y:S01]  /*4750*/  ISETP.GT.U32.AND.EX P4, PT, R127, RZ, PT, P4 ;  /* 0x000000ff7f00720c */ /* 0x000fe20003f84140 */
[----:B------:R-:W-:Y:S01]  /*4760*/  FMUL R12, R12, UR33 ;  /* 0x000000210c0c7c20 */ /* 0x000fe20008400000 */
[----:B------:R-:W-:Y:S01]  /*4770*/  FSEL R6, R6, -INF , !P2 ;  /* 0xff80000006067808 */ /* 0x000fe20005000000 */
[----:B------:R-:W-:Y:S01]  /*4780*/  FMUL R15, R15, UR33 ;  /* 0x000000210f0f7c20 */ /* 0x000fe20008400000 */
[----:B------:R-:W-:Y:S01]  /*4790*/  FSEL R9, R9, -INF , !P0 ;  /* 0xff80000009097808 */ /* 0x000fe20004000000 */
[----:B------:R-:W-:Y:S01]  /*47a0*/  FMUL R16, R16, UR33 ;  /* 0x0000002110107c20 */ /* 0x000fe20008400000 */
[----:B------:R-:W-:Y:S01]  /*47b0*/  ISETP.GT.U32.AND.EX P3, PT, R125, RZ, PT, P3 ;  /* 0x000000ff7d00720c */ /* 0x000fe20003f64130 */
        /* <DEDUP_REMOVED lines=9> */
[-C--:B------:R-:W-:Y:S01]  /*4850*/  ISETP.GT.U32.AND P4, PT, R132, R57.reuse, PT ;  /* 0x000000398400720c */ /* 0x080fe20003f84070 */
[----:B------:R-:W-:Y:S01]  /*4860*/  FMUL R22, R22, UR33 ;  /* 0x0000002116167c20 */ /* 0x000fe20008400000 */
[----:B------:R-:W-:Y:S01]  /*4870*/  FSEL R7, R7, -INF , !P3 ;  /* 0xff80000007077808 */ /* 0x000fe20005800000 */
[----:B------:R-:W-:Y:S01]  /*4880*/  FMUL R23, R23, UR33 ;  /* 0x0000002117177c20 */ /* 0x000fe20008400000 */
[----:B------:R-:W-:Y:S01]  /*4890*/  ISETP.GT.U32.AND.EX P2, PT, R133, RZ, PT, P2 ;  /* 0x000000ff8500720c */ /* 0x000fe20003f44120 */
        /* <DEDUP_REMOVED lines=15> */
[-C--:B------:R-:W-:Y:S01]  /*4990*/  ISETP.GT.U32.AND P2, PT, R138, R57.reuse, PT ;  /* 0x000000398a00720c */ /* 0x080fe20003f44070 */
[----:B------:R-:W-:Y:S01]  /*49a0*/  FMUL R32, R32, UR33 ;  /* 0x0000002120207c20 */ /* 0x000fe20008400000 */
[----:B------:R-:W-:Y:S01]  /*49b0*/  ISETP.GT.U32.AND.EX P3, PT, R135, RZ, PT, P3 ;  /* 0x000000ff8700720c */ /* 0x000fe20003f64130 */
[----:B------:R-:W-:Y:S01]  /*49c0*/  FMUL R33, R33, UR33 ;  /* 0x0000002121217c20 */ /* 0x000fe20008400000 */
[----:B------:R-:W-:Y:S01]  /*49d0*/  FSEL R13, R13, -INF , !P4 ;  /* 0xff8000000d0d7808 */ /* 0x000fe20006000000 */
[----:B------:R-:W-:Y:S01]  /*49e0*/  FMUL R34, R34, UR33 ;  /* 0x0000002122227c20 */ /* 0x000fe20008400000 */
[----:B------:R-:W-:Y:S01]  /*49f0*/  ISETP.GT.U32.AND P0, PT, R116, R57, PT ;  /* 0x000000397400720c */ /* 0x000fe20003f04070 */
[----:B------:R-:W-:Y:S01]  /*4a00*/  FMUL R35, R35, UR33 ;  /* 0x0000002123237c20 */ /* 0x000fe20008400000 */
[----:B------:R-:W-:-:S02]  /*4a10*/  ISETP.GT.U32.AND.EX P1, PT, R141, RZ, PT, P1 ;  /* 0x000000ff8d00720c */ /* 0x000fc40003f24110 */
[-C--:B------:R-:W-:Y:S02]  /*4a20*/  ISETP.GT.U32.AND P4, PT, R142, R57.reuse, PT ;  /* 0x000000398e00720c */ /* 0x080fe40003f84070 */
[----:B------:R-:W-:Y:S02]  /*4a30*/  LOP3.LUT R116, R121, 0x1f, R56, 0xfe, !PT ;  /* 0x0000001f79747812 */ /* 0x000fe400078efe38 */
[----:B------:R-:W-:Y:S02]  /*4a40*/  FSEL R12, R12, -INF , !P3 ;  /* 0xff8000000c0c7808 */ /* 0x000fe40005800000 */
[----:B------:R-:W-:Y:S02]  /*4a50*/  ISETP.GT.U32.AND.EX P2, PT, R143, RZ, PT, P2 ;  /* 0x000000ff8f00720c */ /* 0x000fe40003f44120 */
[----:B------:R-:W-:Y:S02]  /*4a60*/  FSEL R15, R15, -INF , !P1 ;  /* 0xff8000000f0f7808 */ /* 0x000fe40004800000 */
[----:B------:R-:W-:-:S02]  /*4a70*/  ISETP.GT.U32.AND P3, PT, R140, R57, PT ;  /* 0x000000398c00720c */ /* 0x000fc40003f64070 */
[--C-:B------:R-:W-:Y:S02]  /*4a80*/  LOP3.LUT R4, R121, 0x1e, R56.reuse, 0xfe, !PT ;  /* 0x0000001e79047812 */ /* 0x100fe400078efe38 */
[-C--:B------:R-:W-:Y:S02]  /*4a90*/  ISETP.GT.U32.AND P1, PT, R116, R57.reuse, PT ;  /* 0x000000397400720c */ /* 0x080fe40003f24070 */
[----:B------:R-:W-:Y:S02]  /*4aa0*/  ISETP.GT.U32.AND.EX P4, PT, R145, RZ, PT, P4 ;  /* 0x000000ff9100720c */ /* 0x000fe40003f84140 */
[----:B------:R-:W-:Y:S02]  /*4ab0*/  LOP3.LUT R116, R121, 0x10, R56, 0xfe, !PT ;  /* 0x0000001079747812 */ /* 0x000fe400078efe38 */
[----:B------:R-:W-:Y:S02]  /*4ac0*/  FSEL R16, R16, -INF , !P2 ;  /* 0xff80000010107808 */ /* 0x000fe40005000000 */
[----:B------:R-:W-:-:S02]  /*4ad0*/  ISETP.GT.U32.AND P2, PT, R4, R57, PT ;  /* 0x000000390400720c */ /* 0x000fc40003f44070 */
[----:B------:R-:W-:Y:S02]  /*4ae0*/  ISETP.GT.U32.AND.EX P3, PT, R144, RZ, PT, P3 ;  /* 0x000000ff9000720c */ /* 0x000fe40003f64130 */
[----:B------:R-:W-:Y:S02]  /*4af0*/  FSEL R18, R18, -INF , !P4 ;  /* 0xff80000012127808 */ /* 0x000fe40006000000 */
[C-C-:B------:R-:W-:Y:S02]  /*4b00*/  LOP3.LUT R4, R121.reuse, 0x1d, R56.reuse, 0xfe, !PT ;  /* 0x0000001d79047812 */ /* 0x140fe400078efe38 */
[----:B------:R-:W-:Y:S02]  /*4b10*/  ISETP.GT.U32.AND P4, PT, R116, R57, PT ;  /* 0x000000397400720c */ /* 0x000fe40003f84070 */
[----:B------:R-:W-:Y:S02]  /*4b20*/  ISETP.GT.U32.AND.EX P0, PT, R118, RZ, PT, P0 ;  /* 0x000000ff7600720c */ /* 0x000fe40003f04100 */
[----:B------:R-:W-:-:S02]  /*4b30*/  LOP3.LUT R116, R121, 0x11, R56, 0xfe, !PT ;  /* 0x0000001179747812 */ /* 0x000fc400078efe38 */
[----:B------:R-:W-:Y:S02]  /*4b40*/  FSEL R17, R17, -INF , !P3 ;  /* 0xff80000011117808 */ /* 0x000fe40005800000 */
[-C--:B------:R-:W-:Y:S02]  /*4b50*/  ISETP.GT.U32.AND P3, PT, R4, R57.reuse, PT ;  /* 0x000000390400720c */ /* 0x080fe40003f64070 */
[----:B------:R-:W-:Y:S02]  /*4b60*/  ISETP.GT.U32.AND.EX P4, PT, R120, RZ, PT, P4 ;  /* 0x000000ff7800720c */ /* 0x000fe40003f84140 */
[----:B------:R-:W-:Y:S02]  /*4b70*/  FSEL R19, R19, -INF , !P0 ;  /* 0xff80000013137808 */ /* 0x000fe40004000000 */
[----:B------:R-:W-:Y:S02]  /*4b80*/  LOP3.LUT R4, R121, 0x12, R56, 0xfe, !PT ;  /* 0x0000001279047812 */ /* 0x000fe400078efe38 */
[----:B------:R-:W-:-:S02]  /*4b90*/  ISETP.GT.U32.AND P0, PT, R116, R57, PT ;  /* 0x000000397400720c */ /* 0x000fc40003f04070 */
[----:B------:R-:W-:Y:S02]  /*4ba0*/  FSEL R20, R20, -INF , !P4 ;  /* 0xff80000014147808 */ /* 0x000fe40006000000 */
[----:B------:R-:W-:Y:S02]  /*4bb0*/  ISETP.GT.U32.AND P4, PT, R4, R57, PT ;  /* 0x000000390400720c */ /* 0x000fe40003f84070 */
[C---:B------:R-:W-:Y:S02]  /*4bc0*/  ISETP.GT.U32.AND.EX P0, PT, R120.reuse, RZ, PT, P0 ;  /* 0x000000ff7800720c */ /* 0x040fe40003f04100 */
[----:B------:R-:W-:Y:S02]  /*4bd0*/  LOP3.LUT R116, R121, 0x13, R56, 0xfe, !PT ;  /* 0x0000001379747812 */ /* 0x000fe400078efe38 */
[----:B------:R-:W-:Y:S02]  /*4be0*/  ISETP.GT.U32.AND.EX P4, PT, R120, RZ, PT, P4 ;  /* 0x000000ff7800720c */ /* 0x000fe40003f84140 */
[----:B------:R-:W-:-:S02]  /*4bf0*/  FSEL R21, R21, -INF , !P0 ;  /* 0xff80000015157808 */ /* 0x000fc40004000000 */
[C-C-:B------:R-:W-:Y:S02]  /*4c00*/  LOP3.LUT R4, R121.reuse, 0x14, R56.reuse, 0xfe, !PT ;  /* 0x0000001479047812 */ /* 0x140fe400078efe38 */
[-C--:B------:R-:W-:Y:S02]  /*4c10*/  ISETP.GT.U32.AND P0, PT, R116, R57.reuse, PT ;  /* 0x000000397400720c */ /* 0x080fe40003f04070 */
[----:B------:R-:W-:Y:S02]  /*4c20*/  FSEL R22, R22, -INF , !P4 ;  /* 0xff80000016167808 */ /* 0x000fe40006000000 */
[----:B------:R-:W-:Y:S02]  /*4c30*/  ISETP.GT.U32.AND P4, PT, R4, R57, PT ;  /* 0x000000390400720c */ /* 0x000fe40003f84070 */
[----:B------:R-:W-:Y:S02]  /*4c40*/  ISETP.GT.U32.AND.EX P0, PT, R120, RZ, PT, P0 ;  /* 0x000000ff7800720c */ /* 0x000fe40003f04100 */
[----:B------:R-:W-:-:S02]  /*4c50*/  LOP3.LUT R4, R121, 0x16, R56, 0xfe, !PT ;  /* 0x0000001679047812 */ /* 0x000fc400078efe38 */
[----:B------:R-:W-:Y:S02]  /*4c60*/  FSEL R23, R23, -INF , !P0 ;  /* 0xff80000017177808 */ /* 0x000fe40004000000 */
[----:B------:R-:W-:Y:S02]  /*4c70*/  ISETP.GT.U32.AND P0, PT, R4, R57, PT ;  /* 0x000000390400720c */ /* 0x000fe40003f04070 */
[----:B------:R-:W-:Y:S02]  /*4c80*/  FMNMX3 R4, R119, R5, R6, !PT ;  /* 0x0000000577047276 */ /* 0x000fe40007800006 */
[----:B------:R-:W-:Y:S02]  /*4c90*/  ISETP.GT.U32.AND.EX P4, PT, R120, RZ, PT, P4 ;  /* 0x000000ff7800720c */ /* 0x000fe40003f84140 */
[----:B------:R-:W-:Y:S02]  /*4ca0*/  FMNMX3 R4, R4, R7, R8, !PT ;  /* 0x0000000704047276 */ /* 0x000fe40007800008 */
[----:B------:R-:W-:-:S02]  /*4cb0*/  LOP3.LUT R116, R121, 0x15, R56, 0xfe, !PT ;  /* 0x0000001579747812 */ /* 0x000fc400078efe38 */
[----:B------:R-:W-:Y:S02]  /*4cc0*/  FMNMX3 R4, R4, R9, R10, !PT ;  /* 0x0000000904047276 */ /* 0x000fe4000780000a */
[----:B------:R-:W-:Y:S02]  /*4cd0*/  FSEL R24, R24, -INF , !P4 ;  /* 0xff80000018187808 */ /* 0x000fe40006000000 */
[----:B------:R-:W-:Y:S02]  /*4ce0*/  FMNMX3 R4, R4, R11, R12, !PT ;  /* 0x0000000b04047276 */ /* 0x000fe4000780000c */
[----:B------:R-:W-:Y:S02]  /*4cf0*/  ISETP.GT.U32.AND P4, PT, R116, R57, PT ;  /* 0x000000397400720c */ /* 0x000fe40003f84070 */
[----:B------:R-:W-:Y:S02]  /*4d00*/  FMNMX3 R4, R4, R13, R14, !PT ;  /* 0x0000000d04047276 */ /* 0x000fe4000780000e */
[----:B------:R-:W-:-:S02]  /*4d10*/  ISETP.GT.U32.AND.EX P4, PT, R120, RZ, PT, P4 ;  /* 0x000000ff7800720c */ /* 0x000fc40003f84140 */
[----:B------:R-:W-:Y:S02]  /*4d20*/  ISETP.GT.U32.AND.EX P0, PT, R120, RZ, PT, P0 ;  /* 0x000000ff7800720c */ /* 0x000fe40003f04100 */
[C-C-:B------:R-:W-:Y:S02]  /*4d30*/  LOP3.LUT R116, R121.reuse, 0x18, R56.reuse, 0xfe, !PT ;  /* 0x0000001879747812 */ /* 0x140fe400078efe38 */
[----:B------:R-:W-:Y:S02]  /*4d40*/  LOP3.LUT R118, R121, 0x17, R56, 0xfe, !PT ;  /* 0x0000001779767812 */ /* 0x000fe400078efe38 */
[----:B------:R-:W-:Y:S02]  /*4d50*/  FMNMX3 R4, R4, R15, R16, !PT ;  /* 0x0000000f04047276 */ /* 0x000fe40007800010 */
[----:B------:R-:W-:Y:S02]  /*4d60*/  FSEL R25, R25, -INF , !P4 ;  /* 0xff80000019197808 */ /* 0x000fe40006000000 */
[----:B------:R-:W-:-:S02]  /*4d70*/  FSEL R26, R26, -INF , !P0 ;  /* 0xff8000001a1a7808 */ /* 0x000fc40004000000 */
[-C--:B------:R-:W-:Y:S02]  /*4d80*/  ISETP.GT.U32.AND P4, PT, R116, R57.reuse, PT ;  /* 0x000000397400720c */ /* 0x080fe40003f84070 */
[----:B------:R-:W-:Y:S02]  /*4d90*/  ISETP.GT.U32.AND P0, PT, R118, R57, PT ;  /* 0x000000397600720c */ /* 0x000fe40003f04070 */
[----:B------:R-:W-:Y:S02]  /*4da0*/  FMNMX3 R4, R4, R17, R18, !PT ;  /* 0x0000001104047276 */ /* 0x000fe40007800012 */
[C---:B------:R-:W-:Y:S02]  /*4db0*/  ISETP.GT.U32.AND.EX P0, PT, R120.reuse, RZ, PT, P0 ;  /* 0x000000ff7800720c */ /* 0x040fe40003f04100 */
[----:B------:R-:W-:Y:S02]  /*4dc0*/  ISETP.GT.U32.AND.EX P4, PT, R120, RZ, PT, P4 ;  /* 0x000000ff7800720c */ /* 0x000fe40003f84140 */
[----:B------:R-:W-:-:S02]  /*4dd0*/  LOP3.LUT R116, R121, 0x1a, R56, 0xfe, !PT ;  /* 0x0000001a79747812 */ /* 0x000fc400078efe38 */
[----:B------:R-:W-:Y:S02]  /*4de0*/  LOP3.LUT R118, R121, 0x19, R56, 0xfe, !PT ;  /* 0x0000001979767812 */ /* 0x000fe400078efe38 */
[----:B------:R-:W-:Y:S02]  /*4df0*/  FMNMX3 R4, R4, R19, R20, !PT ;  /* 0x0000001304047276 */ /* 0x000fe40007800014 */
[----:B------:R-:W-:Y:S02]  /*4e00*/  FSEL R27, R27, -INF , !P0 ;  /* 0xff8000001b1b7808 */ /* 0x000fe40004000000 */
[----:B------:R-:W-:Y:S02]  /*4e10*/  FSEL R28, R28, -INF , !P4 ;  /* 0xff8000001c1c7808 */ /* 0x000fe40006000000 */
[-C--:B------:R-:W-:Y:S02]  /*4e20*/  ISETP.GT.U32.AND P0, PT, R116, R57.reuse, PT ;  /* 0x000000397400720c */ /* 0x080fe40003f04070 */
[----:B------:R-:W-:-:S02]  /*4e30*/  ISETP.GT.U32.AND P4, PT, R118, R57, PT ;  /* 0x000000397600720c */ /* 0x000fc40003f84070 */
[----:B------:R-:W-:Y:S02]  /*4e40*/  FMNMX3 R4, R4, R21, R22, !PT ;  /* 0x0000001504047276 */ /* 0x000fe40007800016 */
[C---:B------:R-:W-:Y:S02]  /*4e50*/  ISETP.GT.U32.AND.EX P4, PT, R120.reuse, RZ, PT, P4 ;  /* 0x000000ff7800720c */ /* 0x040fe40003f84140 */
[----:B------:R-:W-:Y:S02]  /*4e60*/  ISETP.GT.U32.AND.EX P0, PT, R120, RZ, PT, P0 ;  /* 0x000000ff7800720c */ /* 0x000fe40003f04100 */
[C-C-:B------:R-:W-:Y:S02]  /*4e70*/  LOP3.LUT R116, R121.reuse, 0x1c, R56.reuse, 0xfe, !PT ;  /* 0x0000001c79747812 */ /* 0x140fe400078efe38 */
[----:B------:R-:W-:Y:S02]  /*4e80*/  LOP3.LUT R118, R121, 0x1b, R56, 0xfe, !PT ;  /* 0x0000001b79767812 */ /* 0x000fe400078efe38 */
[----:B------:R-:W-:-:S02]  /*4e90*/  FMNMX3 R4, R4, R23, R24, !PT ;  /* 0x0000001704047276 */ /* 0x000fc40007800018 */
[----:B------:R-:W-:Y:S02]  /*4ea0*/  FSEL R29, R29, -INF , !P4 ;  /* 0xff8000001d1d7808 */ /* 0x000fe40006000000 */
[----:B------:R-:W-:Y:S02]  /*4eb0*/  FSEL R30, R30, -INF , !P0 ;  /* 0xff8000001e1e7808 */ /* 0x000fe40004000000 */
[-C--:B------:R-:W-:Y:S02]  /*4ec0*/  ISETP.GT.U32.AND P4, PT, R116, R57.reuse, PT ;  /* 0x000000397400720c */ /* 0x080fe40003f84070 */
[----:B------:R-:W-:Y:S02]  /*4ed0*/  ISETP.GT.U32.AND P0, PT, R118, R57, PT ;  /* 0x000000397600720c */ /* 0x000fe40003f04070 */
[----:B------:R-:W-:Y:S02]  /*4ee0*/  FMNMX3 R4, R4, R25, R26, !PT ;  /* 0x0000001904047276 */ /* 0x000fe4000780001a */
[----:B------:R-:W-:-:S02]  /*4ef0*/  ISETP.GT.U32.AND.EX P4, PT, R120, RZ, PT, P4 ;  /* 0x000000ff7800720c */ /* 0x000fc40003f84140 */
[----:B------:R-:W-:Y:S02]  /*4f00*/  ISETP.GT.U32.AND.EX P0, PT, R120, RZ, PT, P0 ;  /* 0x000000ff7800720c */ /* 0x000fe40003f04100 */
[----:B------:R-:W-:Y:S02]  /*4f10*/  FMNMX3 R4, R4, R27, R28, !PT ;  /* 0x0000001b04047276 */ /* 0x000fe4000780001c */
[C---:B------:R-:W-:Y:S02]  /*4f20*/  ISETP.GT.U32.AND.EX P2, PT, R120.reuse, RZ, PT, P2 ;  /* 0x000000ff7800720c */ /* 0x040fe40003f44120 */
[----:B------:R-:W-:Y:S02]  /*4f30*/  ISETP.GT.U32.AND.EX P3, PT, R120, RZ, PT, P3 ;  /* 0x000000ff7800720c */ /* 0x000fe40003f64130 */
[----:B------:R-:W-:Y:S02]  /*4f40*/  FSEL R31, R31, -INF , !P0 ;  /* 0xff8000001f1f7808 */ /* 0x000fe40004000000 */
[----:B------:R-:W-:-:S02]  /*4f50*/  FSEL R32, R32, -INF , !P4 ;  /* 0xff80000020207808 */ /* 0x000fc40006000000 */
[----:B------:R-:W-:Y:S02]  /*4f60*/  FMNMX3 R4, R4, R29, R30, !PT ;  /* 0x0000001d04047276 */ /* 0x000fe4000780001e */
[----:B------:R-:W-:Y:S02]  /*4f70*/  ISETP.GT.U32.AND.EX P1, PT, R120, RZ, PT, P1 ;  /* 0x000000ff7800720c */ /* 0x000fe40003f24110 */
[----:B------:R-:W-:Y:S02]  /*4f80*/  FSEL R33, R33, -INF , !P3 ;  /* 0xff80000021217808 */ /* 0x000fe40005800000 */
[----:B------:R-:W-:Y:S02]  /*4f90*/  FSEL R34, R34, -INF , !P2 ;  /* 0xff80000022227808 */ /* 0x000fe40005000000 */
[----:B------:R-:W-:Y:S02]  /*4fa0*/  FMNMX3 R4, R4, R31, R32, !PT ;  /* 0x0000001f04047276 */ /* 0x000fe40007800020 */
[----:B------:R-:W-:-:S02]  /*4fb0*/  FSEL R35, R35, -INF , !P1 ;  /* 0xff80000023237808 */ /* 0x000fc40004800000 */
[----:B------:R-:W-:-:S04]  /*4fc0*/  FMNMX3 R4, R4, R33, R34, !PT ;  /* 0x0000002104047276 */ /* 0x000fc80007800022 */
[----:B------:R-:W-:-:S05]  /*4fd0*/  FMNMX R118, R35, R4, !PT ;  /* 0x0000000423767209 */ /* 0x000fca0007800000 */
[----:B------:R-:W1:Y:S02]  /*4fe0*/  SHFL.BFLY PT, R116, R118, 0x10, 0x1f ;  /* 0x0e001f0076747f89 */ /* 0x000e6400000e0000 */
[----:B-1----:R-:W-:-:S05]  /*4ff0*/  FMNMX3 R116, R118, R116, R113, !PT ;  /* 0x0000007476747276 */ /* 0x002fca0007800071 */
[--C-:B------:R-:W-:Y:S01]  /*5000*/  FADD R119, R119, -R116.reuse ;  /* 0x8000007477777221 */ /* 0x100fe20000000000 */
[--C-:B------:R-:W-:Y:S01]  /*5010*/  FADD R5, R5, -R116.reuse ;  /* 0x8000007405057221 */ /* 0x100fe20000000000 */
[--C-:B------:R-:W-:Y:S01]  /*5020*/  FADD R6, R6, -R116.reuse ;  /* 0x8000007406067221 */ /* 0x100fe20000000000 */
[--C-:B------:R-:W-:Y:S01]  /*5030*/  FADD R7, R7, -R116.reuse ;  /* 0x8000007407077221 */ /* 0x100fe20000000000 */
[----:B------:R-:W-:Y:S01]  /*5040*/  FMUL R4, R119, 1.4426950216293334961 ;  /* 0x3fb8aa3b77047820 */ /* 0x000fe20000400000 */
[----:B------:R-:W-:Y:S01]  /*5050*/  FMUL R5, R5, 1.4426950216293334961 ;  /* 0x3fb8aa3b05057820 */ /* 0x000fe20000400000 */
[----:B------:R-:W-:Y:S01]  /*5060*/  FMUL R6, R6, 1.4426950216293334961 ;  /* 0x3fb8aa3b06067820 */ /* 0x000fe20000400000 */
[----:B------:R-:W-:Y:S01]  /*5070*/  FMUL R7, R7, 1.4426950216293334961 ;  /* 0x3fb8aa3b07077820 */ /* 0x000fe20000400000 */
[--C-:B------:R-:W-:Y:S01]  /*5080*/  FADD R8, R8, -R116.reuse ;  /* 0x8000007408087221 */ /* 0x100fe20000000000 */
[--C-:B------:R-:W-:Y:S01]  /*5090*/  FADD R9, R9, -R116.reuse ;  /* 0x8000007409097221 */ /* 0x100fe20000000000 */
[----:B------:R-:W-:Y:S01]  /*50a0*/  MUFU.EX2 R4, R4 ;  /* 0x0000000400047308 */ /* 0x000fe20000000800 */
[--C-:B------:R-:W-:Y:S01]  /*50b0*/  FADD R10, R10, -R116.reuse ;  /* 0x800000740a0a7221 */ /* 0x100fe20000000000 */
[----:B------:R-:W-:Y:S01]  /*50c0*/  FMUL R8, R8, 1.4426950216293334961 ;  /* 0x3fb8aa3b08087820 */ /* 0x000fe20000400000 */
[----:B------:R-:W-:Y:S01]  /*50d0*/  FMUL R9, R9, 1.4426950216293334961 ;  /* 0x3fb8aa3b09097820 */ /* 0x000fe20000400000 */
[--C-:B------:R-:W-:Y:S01]  /*50e0*/  FADD R11, R11, -R116.reuse ;  /* 0x800000740b0b7221 */ /* 0x100fe20000000000 */
[----:B------:R-:W-:Y:S01]  /*50f0*/  FMUL R10, R10, 1.4426950216293334961 ;  /* 0x3fb8aa3b0a0a7820 */ /* 0x000fe20000400000 */
[--C-:B------:R-:W-:Y:S01]  /*5100*/  FADD R21, R21, -R116.reuse ;  /* 0x8000007415157221 */ /* 0x100fe20000000000 */
[--C-:B------:R-:W-:Y:S01]  /*5110*/  FADD R12, R12, -R116.reuse ;  /* 0x800000740c0c7221 */ /* 0x100fe20000000000 */
[----:B------:R-:W1:Y:S01]  /*5120*/  MUFU.EX2 R5, R5 ;  /* 0x0000000500057308 */ /* 0x000e620000000800 */
[----:B------:R-:W-:Y:S01]  /*5130*/  FMUL R11, R11, 1.4426950216293334961 ;  /* 0x3fb8aa3b0b0b7820 */ /* 0x000fe20000400000 */
[----:B------:R-:W-:Y:S01]  /*5140*/  FMUL R21, R21, 1.4426950216293334961 ;  /* 0x3fb8aa3b15157820 */ /* 0x000fe20000400000 */
[--C-:B------:R-:W-:Y:S01]  /*5150*/  FADD R22, R22, -R116.reuse ;  /* 0x8000007416167221 */ /* 0x100fe20000000000 */
[----:B------:R-:W-:Y:S01]  /*5160*/  FMUL R12, R12, 1.4426950216293334961 ;  /* 0x3fb8aa3b0c0c7820 */ /* 0x000fe20000400000 */
[--C-:B------:R-:W-:Y:S01]  /*5170*/  FADD R13, R13, -R116.reuse ;  /* 0x800000740d0d7221 */ /* 0x100fe20000000000 */
[--C-:B------:R-:W-:Y:S01]  /*5180*/  FADD R14, R14, -R116.reuse ;  /* 0x800000740e0e7221 */ /* 0x100fe20000000000 */
[----:B------:R-:W-:Y:S01]  /*5190*/  FMUL R22, R22, 1.4426950216293334961 ;  /* 0x3fb8aa3b16167820 */ /* 0x000fe20000400000 */
[----:B------:R-:W3:Y:S01]  /*51a0*/  MUFU.EX2 R6, R6 ;  /* 0x0000000600067308 */ /* 0x000ee20000000800 */
[----:B------:R-:W-:Y:S01]  /*51b0*/  FMUL R13, R13, 1.4426950216293334961 ;  /* 0x3fb8aa3b0d0d7820 */ /* 0x000fe20000400000 */
[----:B------:R-:W-:Y:S01]  /*51c0*/  FMUL R14, R14, 1.4426950216293334961 ;  /* 0x3fb8aa3b0e0e7820 */ /* 0x000fe20000400000 */
[--C-:B------:R-:W-:Y:S01]  /*51d0*/  FADD R15, R15, -R116.reuse ;  /* 0x800000740f0f7221 */ /* 0x100fe20000000000 */
[--C-:B------:R-:W-:Y:S01]  /*51e0*/  FADD R16, R16, -R116.reuse ;  /* 0x8000007410107221 */ /* 0x100fe20000000000 */
[--C-:B------:R-:W-:Y:S01]  /*51f0*/  FADD R17, R17, -R116.reuse ;  /* 0x8000007411117221 */ /* 0x100fe20000000000 */
[--C-:B------:R-:W-:Y:S01]  /*5200*/  FADD R18, R18, -R116.reuse ;  /* 0x8000007412127221 */ /* 0x100fe20000000000 */
[----:B------:R-:W-:Y:S01]  /*5210*/  FMUL R15, R15, 1.4426950216293334961 ;  /* 0x3fb8aa3b0f0f7820 */ /* 0x000fe20000400000 */
[----:B------:R-:W4:Y:S01]  /*5220*/  MUFU.EX2 R7, R7 ;  /* 0x0000000700077308 */ /* 0x000f220000000800 */
[----:B-1----:R-:W-:Y:S01]  /*5230*/  FADD R119, R4, R5 ;  /* 0x0000000504777221 */ /* 0x002fe20000000000 */
[----:B------:R-:W-:Y:S01]  /*5240*/  FMUL R16, R16, 1.4426950216293334961 ;  /* 0x3fb8aa3b10107820 */ /* 0x000fe20000400000 */
[----:B------:R-:W-:Y:S01]  /*5250*/  FMUL R17, R17, 1.4426950216293334961 ;  /* 0x3fb8aa3b11117820 */ /* 0x000fe20000400000 */
[----:B------:R-:W-:Y:S01]  /*5260*/  FMUL R18, R18, 1.4426950216293334961 ;  /* 0x3fb8aa3b12127820 */ /* 0x000fe20000400000 */
[--C-:B------:R-:W-:Y:S01]  /*5270*/  FADD R19, R19, -R116.reuse ;  /* 0x8000007413137221 */ /* 0x100fe20000000000 */
[--C-:B------:R-:W-:Y:S01]  /*5280*/  FADD R20, R20, -R116.reuse ;  /* 0x8000007414147221 */ /* 0x100fe20000000000 */
[--C-:B------:R-:W-:Y:S01]  /*5290*/  FADD R23, R23, -R116.reuse ;  /* 0x8000007417177221 */ /* 0x100fe20000000000 */
[----:B------:R-:W1:Y:S01]  /*52a0*/  MUFU.EX2 R8, R8 ;  /* 0x0000000800087308 */ /* 0x000e620000000800 */
[----:B---3--:R-:W-:Y:S01]  /*52b0*/  FADD R118, R6, R119 ;  /* 0x0000007706767221 */ /* 0x008fe20000000000 */
[----:B------:R-:W-:Y:S01]  /*52c0*/  FMUL R19, R19, 1.4426950216293334961 ;  /* 0x3fb8aa3b13137820 */ /* 0x000fe20000400000 */
[----:B------:R-:W-:Y:S01]  /*52d0*/  FMUL R20, R20, 1.4426950216293334961 ;  /* 0x3fb8aa3b14147820 */ /* 0x000fe20000400000 */
[----:B------:R-:W-:Y:S01]  /*52e0*/  FMUL R23, R23, 1.4426950216293334961 ;  /* 0x3fb8aa3b17177820 */ /* 0x000fe20000400000 */
[--C-:B------:R-:W-:Y:S01]  /*52f0*/  FADD R24, R24, -R116.reuse ;  /* 0x8000007418187221 */ /* 0x100fe20000000000 */
[--C-:B------:R-:W-:Y:S01]  /*5300*/  FADD R25, R25, -R116.reuse ;  /* 0x8000007419197221 */ /* 0x100fe20000000000 */
[--C-:B------:R-:W-:Y:S01]  /*5310*/  FADD R26, R26, -R116.reuse ;  /* 0x800000741a1a7221 */ /* 0x100fe20000000000 */
[----:B------:R-:W3:Y:S01]  /*5320*/  MUFU.EX2 R9, R9 ;  /* 0x0000000900097308 */ /* 0x000ee20000000800 */
[----:B------:R-:W-:Y:S01]  /*5330*/  FMUL R24, R24, 1.4426950216293334961 ;  /* 0x3fb8aa3b18187820 */ /* 0x000fe20000400000 */
[----:B------:R-:W-:Y:S01]  /*5340*/  FMUL R25, R25, 1.4426950216293334961 ;  /* 0x3fb8aa3b19197820 */ /* 0x000fe20000400000 */
[----:B------:R-:W-:Y:S01]  /*5350*/  FMUL R26, R26, 1.4426950216293334961 ;  /* 0x3fb8aa3b1a1a7820 */ /* 0x000fe20000400000 */
[--C-:B------:R-:W-:Y:S01]  /*5360*/  FADD R27, R27, -R116.reuse ;  /* 0x800000741b1b7221 */ /* 0x100fe20000000000 */
[--C-:B------:R-:W-:Y:S01]  /*5370*/  FADD R28, R28, -R116.reuse ;  /* 0x800000741c1c7221 */ /* 0x100fe20000000000 */
[--C-:B------:R-:W-:Y:S01]  /*5380*/  FADD R29, R29, -R116.reuse ;  /* 0x800000741d1d7221 */ /* 0x100fe20000000000 */
[--C-:B------:R-:W-:Y:S01]  /*5390*/  FADD R30, R30, -R116.reuse ;  /* 0x800000741e1e7221 */ /* 0x100fe20000000000 */
[----:B------:R-:W5:Y:S01]  /*53a0*/  MUFU.EX2 R10, R10 ;  /* 0x0000000a000a7308 */ /* 0x000f620000000800 */
[----:B------:R-:W-:Y:S01]  /*53b0*/  FMUL R27, R27, 1.4426950216293334961 ;  /* 0x3fb8aa3b1b1b7820 */ /* 0x000fe20000400000 */
[----:B------:R-:W-:Y:S01]  /*53c0*/  FMUL R28, R28, 1.4426950216293334961 ;  /* 0x3fb8aa3b1c1c7820 */ /* 0x000fe20000400000 */
[----:B------:R-:W-:Y:S01]  /*53d0*/  FMUL R29, R29, 1.4426950216293334961 ;  /* 0x3fb8aa3b1d1d7820 */ /* 0x000fe20000400000 */
[----:B------:R-:W-:Y:S01]  /*53e0*/  FMUL R30, R30, 1.4426950216293334961 ;  /* 0x3fb8aa3b1e1e7820 */ /* 0x000fe20000400000 */
[--C-:B------:R-:W-:Y:S01]  /*53f0*/  FADD R31, R31, -R116.reuse ;  /* 0x800000741f1f7221 */ /* 0x100fe20000000000 */
[--C-:B------:R-:W-:Y:S01]  /*5400*/  FADD R32, R32, -R116.reuse ;  /* 0x8000007420207221 */ /* 0x100fe20000000000 */
[--C-:B------:R-:W-:Y:S01]  /*5410*/  FADD R33, R33, -R116.reuse ;  /* 0x8000007421217221 */ /* 0x100fe20000000000 */
[----:B------:R-:W0:Y:S01]  /*5420*/  MUFU.EX2 R11, R11 ;  /* 0x0000000b000b7308 */ /* 0x000e220000000800 */
[----:B------:R-:W-:Y:S01]  /*5430*/  FMUL R31, R31, 1.4426950216293334961 ;  /* 0x3fb8aa3b1f1f7820 */ /* 0x000fe20000400000 */
[----:B------:R-:W-:Y:S01]  /*5440*/  FMUL R32, R32, 1.4426950216293334961 ;  /* 0x3fb8aa3b20207820 */ /* 0x000fe20000400000 */
[----:B------:R-:W-:Y:S01]  /*5450*/  FMUL R33, R33, 1.4426950216293334961 ;  /* 0x3fb8aa3b21217820 */ /* 0x000fe20000400000 */
[--C-:B------:R-:W-:Y:S01]  /*5460*/  FADD R34, R34, -R116.reuse ;  /* 0x8000007422227221 */ /* 0x100fe20000000000 */
[----:B------:R-:W-:-:S03]  /*5470*/  FADD R35, R35, -R116 ;  /* 0x8000007423237221 */ /* 0x000fc60000000000 */
[----:B------:R4:W-:Y:S01]  /*5480*/  MUFU.EX2 R137, R21 ;  /* 0x0000001500897308 */ /* 0x0009e20000000800 */
[----:B------:R-:W-:Y:S01]  /*5490*/  FMUL R34, R34, 1.4426950216293334961 ;  /* 0x3fb8aa3b22227820 */ /* 0x000fe20000400000 */
[----:B------:R-:W-:-:S06]  /*54a0*/  FMUL R35, R35, 1.4426950216293334961 ;  /* 0x3fb8aa3b23237820 */ /* 0x000fcc0000400000 */
[----:B------:R-:W0:Y:S01]  /*54b0*/  MUFU.EX2 R12, R12 ;  /* 0x0000000c000c7308 */ /* 0x000e220000000800 */
[----:B----4-:R-:W-:-:S07]  /*54c0*/  FADD R21, R7, R118 ;  /* 0x0000007607157221 */ /* 0x010fce0000000000 */
[----:B------:R1:W-:Y:S08]  /*54d0*/  MUFU.EX2 R139, R22 ;  /* 0x00000016008b7308 */ /* 0x0003f00000000800 */
[----:B------:R-:W4:Y:S01]  /*54e0*/  MUFU.EX2 R13, R13 ;  /* 0x0000000d000d7308 */ /* 0x000f220000000800 */
[----:B-1----:R-:W-:-:S04]  /*54f0*/  FADD R22, R8, R21 ;  /* 0x0000001508167221 */ /* 0x002fc80000000000 */
[----:B---3--:R-:W-:-:S03]  /*5500*/  FADD R21, R9, R22 ;  /* 0x0000001609157221 */ /* 0x008fc60000000000 */
[----:B------:R-:W1:Y:S01]  /*5510*/  MUFU.EX2 R14, R14 ;  /* 0x0000000e000e7308 */ /* 0x000e620000000800 */
[----:B-----5:R-:W-:-:S04]  /*5520*/  FADD R22, R10, R21 ;  /* 0x000000150a167221 */ /* 0x020fc80000000000 */
[----:B0-----:R-:W-:-:S03]  /*5530*/  FADD R21, R11, R22 ;  /* 0x000000160b157221 */ /* 0x001fc60000000000 */
[----:B------:R-:W0:Y:S01]  /*5540*/  MUFU.EX2 R15, R15 ;  /* 0x0000000f000f7308 */ /* 0x000e220000000800 */
[----:B------:R-:W-:-:S04]  /*5550*/  FADD R22, R12, R21 ;  /* 0x000000150c167221 */ /* 0x000fc80000000000 */
[----:B----4-:R-:W-:-:S03]  /*5560*/  FADD R21, R13, R22 ;  /* 0x000000160d157221 */ /* 0x010fc60000000000 */
[----:B------:R-:W3:Y:S01]  /*5570*/  MUFU.EX2 R16, R16 ;  /* 0x0000001000107308 */ /* 0x000ee20000000800 */
[----:B-1----:R-:W-:-:S07]  /*5580*/  FADD R22, R14, R21 ;  /* 0x000000150e167221 */ /* 0x002fce0000000000 */
[----:B------:R-:W1:Y:S01]  /*5590*/  MUFU.EX2 R17, R17 ;  /* 0x0000001100117308 */ /* 0x000e620000000800 */
[----:B0-----:R-:W-:-:S07]  /*55a0*/  FADD R21, R15, R22 ;  /* 0x000000160f157221 */ /* 0x001fce0000000000 */
[----:B------:R-:W0:Y:S01]  /*55b0*/  MUFU.EX2 R18, R18 ;  /* 0x0000001200127308 */ /* 0x000e220000000800 */
[----:B---3--:R-:W-:-:S07]  /*55c0*/  FADD R22, R16, R21 ;  /* 0x0000001510167221 */ /* 0x008fce0000000000 */
[----:B------:R-:W3:Y:S01]  /*55d0*/  MUFU.EX2 R19, R19 ;  /* 0x0000001300137308 */ /* 0x000ee20000000800 */
[----:B-1----:R-:W-:-:S07]  /*55e0*/  FADD R21, R17, R22 ;  /* 0x0000001611157221 */ /* 0x002fce0000000000 */
[----:B------:R-:W1:Y:S01]  /*55f0*/  MUFU.EX2 R20, R20 ;  /* 0x0000001400147308 */ /* 0x000e620000000800 */
[----:B0-----:R-:W-:-:S07]  /*5600*/  FADD R22, R18, R21 ;  /* 0x0000001512167221 */ /* 0x001fce0000000000 */
[----:B------:R-:W0:Y:S01]  /*5610*/  MUFU.EX2 R136, R23 ;  /* 0x0000001700887308 */ /* 0x000e220000000800 */
[----:B---3--:R-:W-:-:S07]  /*5620*/  FADD R21, R19, R22 ;  /* 0x0000001613157221 */ /* 0x008fce0000000000 */
[----:B------:R-:W3:Y:S01]  /*5630*/  MUFU.EX2 R141, R24 ;  /* 0x00000018008d7308 */ /* 0x000ee20000000800 */
[----:B-1----:R-:W-:Y:S01]  /*5640*/  FADD R22, R20, R21 ;  /* 0x0000001514167221 */ /* 0x002fe20000000000 */
[----:B------:R-:W-:-:S03]  /*5650*/  FADD R21, -R116, R113 ;  /* 0x0000007174157221 */ /* 0x000fc60000000100 */
[----:B------:R-:W-:Y:S01]  /*5660*/  FADD R22, R137, R22 ;  /* 0x0000001689167221 */ /* 0x000fe20000000000 */
[----:B------:R-:W-:Y:S02]  /*5670*/  FMUL R21, R21, 1.4426950216293334961 ;  /* 0x3fb8aa3b15157820 */ /* 0x000fe40000400000 */
[----:B------:R1:W4:Y:S01]  /*5680*/  MUFU.EX2 R138, R25 ;  /* 0x00000019008a7308 */ /* 0x0003220000000800 */
[----:B------:R-:W-:-:S04]  /*5690*/  FADD R22, R139, R22 ;  /* 0x000000168b167221 */ /* 0x000fc80000000000 */
[----:B0-----:R-:W-:-:S03]  /*56a0*/  FADD R22, R136, R22 ;  /* 0x0000001688167221 */ /* 0x001fc60000000000 */
[----:B------:R-:W2:Y:S01]  /*56b0*/  MUFU.EX2 R113, R21 ;  /* 0x0000001500717308 */ /* 0x000ea20000000800 */
[----:B---3--:R-:W-:Y:S01]  /*56c0*/  FADD R22, R141, R22 ;  /* 0x000000168d167221 */ /* 0x008fe20000000000 */
[----:B-1----:R-:W-:-:S06]  /*56d0*/  IMAD.WIDE R24, R109, 0x2, R102 ;  /* 0x000000026d187825 */ /* 0x002fcc00078e0266 */
[----:B------:R0:W1:Y:S01]  /*56e0*/  MUFU.EX2 R143, R26 ;  /* 0x0000001a008f7308 */ /* 0x0000620000000800 */
[----:B----4-:R-:W-:-:S07]  /*56f0*/  FADD R22, R138, R22 ;  /* 0x000000168a167221 */ /* 0x010fce0000000000 */
[----:B------:R-:W3:Y:S01]  /*5700*/  MUFU.EX2 R140, R27 ;  /* 0x0000001b008c7308 */ /* 0x000ee20000000800 */
[----:B--2---:R2:W-:Y:S01]  /*5710*/  STSM.16.M88 [R58+0x6000], R113 ;  /* 0x006000713a007844 */ /* 0x0045e20000000000 */
[----:B0-----:R-:W-:Y:S01]  /*5720*/  IMAD.U32 R26, R115, -0x80000000, RZ ;  /* 0x80000000731a7824 */ /* 0x001fe200078e00ff */
[----:B------:R-:W-:Y:S01]  /*5730*/  BAR.SYNC.DEFER_BLOCKING 0x0 ;  /* 0x0000000000007b1d */ /* 0x000fe20000010000 */
[----:B-1----:R-:W-:-:S05]  /*5740*/  FADD R22, R143, R22 ;  /* 0x000000168f167221 */ /* 0x002fca0000000000 */
[----:B------:R-:W0:Y:S01]  /*5750*/  MUFU.EX2 R145, R28 ;  /* 0x0000001c00917308 */ /* 0x000e220000000800 */
[----:B---3--:R-:W-:-:S07]  /*5760*/  FADD R22, R140, R22 ;  /* 0x000000168c167221 */ /* 0x008fce0000000000 */
[----:B------:R-:W1:Y:S08]  /*5770*/  MUFU.EX2 R142, R29 ;  /* 0x0000001d008e7308 */ /* 0x000e700000000800 */
[----:B------:R-:W3:Y:S01]  /*5780*/  MUFU.EX2 R147, R30 ;  /* 0x0000001e00937308 */ /* 0x000ee20000000800 */
[----:B0-----:R-:W-:Y:S01]  /*5790*/  FADD R22, R145, R22 ;  /* 0x0000001691167221 */ /* 0x001fe20000000000 */
[----:B------:R2:W0:Y:S01]  /*57a0*/  LDSM.16.M88 R115, [R59+UR8+0x6000] ;  /* 0x006000083b73783b */ /* 0x0004220008000000 */
[----:B------:R-:W4:Y:S05]  /*57b0*/  SYNCS.PHASECHK.TRANS64.TRYWAIT P0, [UR32], R26 ;  /* 0x0000001aff0075a7 */ /* 0x000f2a0008001120 */
[----:B------:R-:W5:Y:S01]  /*57c0*/  MUFU.EX2 R144, R31 ;  /* 0x0000001f00907308 */ /* 0x000f620000000800 */
[----:B-1----:R-:W-:-:S07]  /*57d0*/  FADD R22, R142, R22 ;  /* 0x000000168e167221 */ /* 0x002fce0000000000 */
[----:B------:R-:W1:Y:S01]  /*57e0*/  MUFU.EX2 R149, R32 ;  /* 0x0000002000957308 */ /* 0x000e620000000800 */
[----:B---3--:R-:W-:-:S07]  /*57f0*/  FADD R22, R147, R22 ;  /* 0x0000001693167221 */ /* 0x008fce0000000000 */
[----:B------:R-:W3:Y:S01]  /*5800*/  MUFU.EX2 R146, R33 ;  /* 0x0000002100927308 */ /* 0x000ee20000000800 */
[----:B-----5:R-:W-:-:S07]  /*5810*/  FADD R22, R144, R22 ;  /* 0x0000001690167221 */ /* 0x020fce0000000000 */
[----:B------:R-:W5:Y:S01]  /*5820*/  MUFU.EX2 R151, R34 ;  /* 0x0000002200977308 */ /* 0x000f620000000800 */
[----:B-1----:R-:W-:-:S07]  /*5830*/  FADD R22, R149, R22 ;  /* 0x0000001695167221 */ /* 0x002fce0000000000 */
[----:B------:R-:W1:Y:S01]  /*5840*/  MUFU.EX2 R148, R35 ;  /* 0x0000002300947308 */ /* 0x000e620000000800 */
[----:B---3--:R-:W-:-:S04]  /*5850*/  FADD R22, R146, R22 ;  /* 0x0000001692167221 */ /* 0x008fc80000000000 */
[----:B-----5:R-:W-:-:S04]  /*5860*/  FADD R22, R151, R22 ;  /* 0x0000001697167221 */ /* 0x020fc80000000000 */
[----:B-1----:R-:W-:Y:S01]  /*5870*/  FADD R124, R148, R22 ;  /* 0x00000016947c7221 */ /* 0x002fe20000000000 */
[----:B------:R-:W-:-:S04]  /*5880*/  IMAD.WIDE R22, R109, 0x2, R106 ;  /* 0x000000026d167825 */ /* 0x000fc800078e026a */
[----:B------:R2:W1:Y:S01]  /*5890*/  SHFL.BFLY PT, R125, R124, 0x10, 0x1f ;  /* 0x0e001f007c7d7f89 */ /* 0x00046200000e0000 */
[----:B0---4-:R-:W-:Y:S05]  /*58a0*/  @!P0 BRA `(.L_x_18) ;  /* 0x00000020008c8947 */ /* 0x011fea0003800000 */
.L_x_26:
[C---:B------:R-:W-:Y:S01]  /*58b0*/  IMAD.WIDE R118, R109.reuse, 0x2, R86 ;  /* 0x000000026d767825 */ /* 0x040fe200078e0256 */
[----:B------:R-:W3:Y:S03]  /*58c0*/  LDG.E.U16 R21, desc[UR30][R22.64] ;  /* 0x0000001e16157981 */ /* 0x000ee6000c1e1500 */
[C---:B------:R-:W-:Y:S01]  /*58d0*/  IMAD.WIDE R28, R109.reuse, 0x2, R98 ;  /* 0x000000026d1c7825 */ /* 0x040fe200078e0262 */
[----:B------:R0:W4:Y:S03]  /*58e0*/  LDG.E.U16 R135, desc[UR30][R118.64] ;  /* 0x0000001e76877981 */ /* 0x000126000c1e1500 */
[C---:B------:R-:W-:Y:S01]  /*58f0*/  IMAD.WIDE R32, R109.reuse, 0x2, R94 ;  /* 0x000000026d207825 */ /* 0x040fe200078e025e */
[----:B--2---:R5:W2:Y:S03]  /*5900*/  LDG.E.U16 R127, desc[UR30][R24.64] ;  /* 0x0000001e187f7981 */ /* 0x004aa6000c1e1500 */
[C---:B------:R-:W-:Y:S01]  /*5910*/  IMAD.WIDE R34, R109.reuse, 0x2, R90 ;  /* 0x000000026d227825 */ /* 0x040fe200078e025a */
[----:B------:R1:W2:Y:S03]  /*5920*/  LDG.E.U16 R129, desc[UR30][R28.64] ;  /* 0x0000001e1c817981 */ /* 0x0002a6000c1e1500 */
[C---:B------:R-:W-:Y:S01]  /*5930*/  IMAD.WIDE R120, R109.reuse, 0x2, R82 ;  /* 0x000000026d787825 */ /* 0x040fe200078e0252 */
[----:B------:R1:W2:Y:S03]  /*5940*/  LDG.E.U16 R131, desc[UR30][R32.64] ;  /* 0x0000001e20837981 */ /* 0x0002a6000c1e1500 */
[C---:B------:R-:W-:Y:S01]  /*5950*/  IMAD.WIDE R122, R109.reuse, 0x2, R76 ;  /* 0x000000026d7a7825 */ /* 0x040fe200078e024c */
[----:B------:R1:W2:Y:S03]  /*5960*/  LDG.E.U16 R133, desc[UR30][R34.64] ;  /* 0x0000001e22857981 */ /* 0x0002a6000c1e1500 */
[C---:B0-----:R-:W-:Y:S01]  /*5970*/  IMAD.WIDE R118, R109.reuse, 0x2, R78 ;  /* 0x000000026d767825 */ /* 0x041fe200078e024e */
[----:B------:R-:W2:Y:S03]  /*5980*/  LDG.E.U16 R121, desc[UR30][R120.64] ;  /* 0x0000001e78797981 */ /* 0x000ea6000c1e1500 */
[C---:B------:R-:W-:Y:S01]  /*5990*/  IMAD.WIDE R22, R109.reuse, 0x2, R104 ;  /* 0x000000026d167825 */ /* 0x040fe200078e0268 */
[----:B------:R-:W2:Y:S03]  /*59a0*/  LDG.E.U16 R123, desc[UR30][R122.64] ;  /* 0x0000001e7a7b7981 */ /* 0x000ea6000c1e1500 */
[C---:B------:R-:W-:Y:S01]  /*59b0*/  IMAD.WIDE R26, R109.reuse, 0x2, R100 ;  /* 0x000000026d1a7825 */ /* 0x040fe200078e0264 */
[----:B------:R-:W2:Y:S03]  /*59c0*/  LDG.E.U16 R126, desc[UR30][R22.64] ;  /* 0x0000001e167e7981 */ /* 0x000ea6000c1e1500 */
[C---:B------:R-:W-:Y:S01]  /*59d0*/  IMAD.WIDE R30, R109.reuse, 0x2, R96 ;  /* 0x000000026d1e7825 */ /* 0x040fe200078e0260 */
[----:B------:R-:W2:Y:S03]  /*59e0*/  LDG.E.U16 R128, desc[UR30][R26.64] ;  /* 0x0000001e1a807981 */ /* 0x000ea6000c1e1500 */
[C---:B-----5:R-:W-:Y:S01]  /*59f0*/  IMAD.WIDE R24, R109.reuse, 0x2, R92 ;  /* 0x000000026d187825 */ /* 0x060fe200078e025c */
[----:B------:R-:W5:Y:S03]  /*5a00*/  LDG.E.U16 R130, desc[UR30][R30.64] ;  /* 0x0000001e1e827981 */ /* 0x000f66000c1e1500 */
[C---:B-1----:R-:W-:Y:S01]  /*5a10*/  IMAD.WIDE R28, R109.reuse, 0x2, R88 ;  /* 0x000000026d1c7825 */ /* 0x042fe200078e0258 */
[----:B------:R-:W5:Y:S03]  /*5a20*/  LDG.E.U16 R132, desc[UR30][R24.64] ;  /* 0x0000001e18847981 */ /* 0x000f66000c1e1500 */
[C---:B------:R-:W-:Y:S01]  /*5a30*/  IMAD.WIDE R32, R109.reuse, 0x2, R84 ;  /* 0x000000026d207825 */ /* 0x040fe200078e0254 */
[----:B------:R-:W5:Y:S03]  /*5a40*/  LDG.E.U16 R120, desc[UR30][R28.64] ;  /* 0x0000001e1c787981 */ /* 0x000f66000c1e1500 */
[----:B------:R-:W-:Y:S01]  /*5a50*/  IMAD.WIDE R34, R109, 0x2, R80 ;  /* 0x000000026d227825 */ /* 0x000fe200078e0250 */
[----:B------:R-:W5:Y:S04]  /*5a60*/  LDG.E.U16 R122, desc[UR30][R32.64] ;  /* 0x0000001e207a7981 */ /* 0x000f68000c1e1500 */
[----:B------:R-:W5:Y:S04]  /*5a70*/  LDG.E.U16 R134, desc[UR30][R34.64] ;  /* 0x0000001e22867981 */ /* 0x000f68000c1e1500 */
[----:B------:R-:W5:Y:S01]  /*5a80*/  LDG.E.U16 R118, desc[UR30][R118.64] ;  /* 0x0000001e76767981 */ /* 0x000f62000c1e1500 */
        /* <DEDUP_REMOVED lines=15> */
[----:B------:R-:W-:-:S04]  /*5b80*/  F2FP.F16.F32.PACK_AB R19, R148, R151 ;  /* 0x000000979413723e */ /* 0x000fc800000000ff */
[----:B------:R-:W-:Y:S01]  /*5b90*/  STTM.16dp32bit_t0_t15.x16 tmem[UR18], R4 ;  /* 0x00000004000079ed */ /* 0x000fe20008a00012 */
[----:B------:R-:W-:Y:S01]  /*5ba0*/  STTM.16dp32bit_t16_t31.x16 tmem[UR18+0x10], R4 ;  /* 0x00001004000079ed */ /* 0x000fe20008a20012 */
[----:B------:R-:W-:Y:S01]  /*5bb0*/  ULEA UR32, UR6, UR8, 0x3 ;  /* 0x0000000806207291 */ /* 0x000fe2000f8e18ff */
[----:B------:R-:W-:-:S03]  /*5bc0*/  FADD R124, R124, R125 ;  /* 0x0000007d7c7c7221 */ /* 0x000fc60000000000 */
[----:B------:R-:W-:Y:S01]  /*5bd0*/  UIADD3 UR32, UPT, UPT, UR32, 0xa000, URZ ;  /* 0x0000a00020207890 */ /* 0x000fe2000fffe0ff */
[----:B---3--:R0:W-:Y:S04]  /*5be0*/  STS.U16 [R54+UR8+0x8000], R21 ;  /* 0x0080001536007988 */ /* 0x0081e80008000408 */
[----:B----4-:R1:W-:Y:S04]  /*5bf0*/  STS.U16 [R54+UR8+0x9400], R135 ;  /* 0x0094008736007988 */ /* 0x0103e80008000408 */
[----:B--2---:R1:W-:Y:S04]  /*5c00*/  STS.U16 [R54+UR8+0x8400], R127 ;  /* 0x0084007f36007988 */ /* 0x0043e80008000408 */
[----:B------:R1:W-:Y:S04]  /*5c10*/  STS.U16 [R54+UR8+0x8800], R129 ;  /* 0x0088008136007988 */ /* 0x0003e80008000408 */
[----:B------:R1:W-:Y:S04]  /*5c20*/  STS.U16 [R54+UR8+0x8c00], R131 ;  /* 0x008c008336007988 */ /* 0x0003e80008000408 */
[----:B------:R1:W-:Y:S04]  /*5c30*/  STS.U16 [R54+UR8+0x9000], R133 ;  /* 0x0090008536007988 */ /* 0x0003e80008000408 */
[----:B------:R1:W-:Y:S04]  /*5c40*/  STS.U16 [R54+UR8+0x9800], R121 ;  /* 0x0098007936007988 */ /* 0x0003e80008000408 */
[----:B------:R1:W-:Y:S04]  /*5c50*/  STS.U16 [R54+UR8+0x9c00], R123 ;  /* 0x009c007b36007988 */ /* 0x0003e80008000408 */
[----:B------:R1:W-:Y:S04]  /*5c60*/  STS.U16 [R55+UR8+0x8200], R126 ;  /* 0x0082007e37007988 */ /* 0x0003e80008000408 */
[----:B------:R1:W-:Y:S04]  /*5c70*/  STS.U16 [R55+UR8+0x8600], R128 ;  /* 0x0086008037007988 */ /* 0x0003e80008000408 */
[----:B-----5:R1:W-:Y:S04]  /*5c80*/  STS.U16 [R55+UR8+0x8a00], R130 ;  /* 0x008a008237007988 */ /* 0x0203e80008000408 */
[----:B------:R1:W-:Y:S04]  /*5c90*/  STS.U16 [R55+UR8+0x8e00], R132 ;  /* 0x008e008437007988 */ /* 0x0003e80008000408 */
[----:B------:R1:W-:Y:S04]  /*5ca0*/  STS.U16 [R55+UR8+0x9200], R120 ;  /* 0x0092007837007988 */ /* 0x0003e80008000408 */
[----:B------:R1:W-:Y:S04]  /*5cb0*/  STS.U16 [R55+UR8+0x9600], R122 ;  /* 0x0096007a37007988 */ /* 0x0003e80008000408 */
[----:B------:R1:W-:Y:S04]  /*5cc0*/  STS.U16 [R55+UR8+0x9a00], R134 ;  /* 0x009a008637007988 */ /* 0x0003e80008000408 */
[----:B------:R1:W-:Y:S01]  /*5cd0*/  STS.U16 [R55+UR8+0x9e00], R118 ;  /* 0x009e007637007988 */ /* 0x0003e20008000408 */
[----:B------:R-:W2:Y:S02]  /*5ce0*/  FENCE.VIEW.ASYNC.T ;  /* 0x00000000000073c6 */ /* 0x000ea40000000200 */
[----:B--2---:R-:W-:Y:S06]  /*5cf0*/  BAR.SYNC.DEFER_BLOCKING 0x0 ;  /* 0x0000000000007b1d */ /* 0x004fec0000010000 */
[----:B0-----:R-:W0:Y:S01]  /*5d00*/  LDTM.x32 R4, tmem[UR12] ;  /* 0x0000000c000479ee */ /* 0x001e2200082c0000 */
[----:B------:R-:W-:Y:S01]  /*5d10*/  NOP ;  /* 0x0000000000007918 */ /* 0x000fe20000000000 */
[C---:B0-----:R-:W-:Y:S01]  /*5d20*/  FMUL R4, R115.reuse, R4 ;  /* 0x0000000473047220 */ /* 0x041fe20000400000 */
        /* <DEDUP_REMOVED lines=31> */
[----:B------:R1:W-:Y:S01]  /*5f20*/  STTM.x32 tmem[UR12], R4 ;  /* 0x00000004000079ed */ /* 0x0003e200082c000c */
[----:B------:R-:W0:Y:S02]  /*5f30*/  FENCE.VIEW.ASYNC.T ;  /* 0x00000000000073c6 */ /* 0x000e240000000200 */
[----:B0-----:R-:W-:Y:S06]  /*5f40*/  BAR.SYNC.DEFER_BLOCKING 0x0 ;  /* 0x0000000000007b1d */ /* 0x001fec0000010000 */
[----:B------:R0:W-:Y:S06]  /*5f50*/  MEMBAR.ALL.CTA ;  /* 0x0000000000007992 */ /* 0x0001ec0000008000 */
[----:B0-----:R-:W0:Y:S01]  /*5f60*/  FENCE.VIEW.ASYNC.S ;  /* 0x00000000000073c6 */ /* 0x001e220000000000 */
[----:B------:R-:W-:Y:S01]  /*5f70*/  IMAD.MOV.U32 R115, RZ, RZ, R110 ;  /* 0x000000ffff737224 */ /* 0x000fe200078e006e */
[----:B0-----:R-:W-:Y:S06]  /*5f80*/  BAR.SYNC.DEFER_BLOCKING 0x0 ;  /* 0x0000000000007b1d */ /* 0x001fec0000010000 */
[----:B------:R-:W-:Y:S05]  /*5f90*/  BRA.U UP1, `(.L_x_19) ;  /* 0x0000000101547547 */ /* 0x000fea000b800000 */
[----:B------:R-:W-:Y:S02]  /*5fa0*/  UIADD3 UR21, UPT, UPT, UR9, 0x88, URZ ;  /* 0x0000008809157890 */ /* 0x000fe4000fffe0ff */
[----:B------:R-:W-:Y:S02]  /*5fb0*/  UIADD3 UR23, UPT, UPT, UR9, 0x90, URZ ;  /* 0x0000009009177890 */ /* 0x000fe4000fffe0ff */
        /* <DEDUP_REMOVED lines=9> */
[----:B------:R-:W-:Y:S01]  /*6050*/  UMOV UR5, URZ ;  /* 0x000000ff00057c82 */ /* 0x000fe20008000000 */
[----:B------:R0:W-:Y:S01]  /*6060*/  UTCHMMA tmem[UR13], gdesc[UR24], tmem[UR9], tmem[UR26], idesc[UR27], UPT ;  /* 0x00ff1a180d0079ea */ /* 0x0001e2000b800009 */
[----:B------:R-:W-:Y:S01]  /*6070*/  UMOV UR52, 0x0 ;  /* 0x0000000000347882 */ /* 0x000fe20000000000 */
[----:B------:R-:W-:Y:S01]  /*6080*/  UMOV UR53, 0x8100010 ;  /* 0x0810001000357882 */ /* 0x000fe20000000000 */
[----:B------:R0:W-:Y:S01]  /*6090*/  UTCHMMA tmem[UR21], gdesc[UR36], tmem[UR9], tmem[UR28], idesc[UR29], UPT ;  /* 0x00ff1c24150079ea */ /* 0x0001e2000b800009 */
[----:B------:R-:W-:Y:S01]  /*60a0*/  UMOV UR4, UR4 ;  /* 0x0000000400047c82 */ /* 0x000fe20008000000 */
[----:B------:R0:W-:Y:S01]  /*60b0*/  UTCHMMA tmem[UR23], gdesc[UR44], tmem[UR9], tmem[UR48], idesc[UR49], UPT ;  /* 0x00ff302c170079ea */ /* 0x0001e2000b800009 */
[----:B------:R0:W-:Y:S01]  /*60c0*/  UTCHMMA tmem[UR50], gdesc[UR46], tmem[UR9], tmem[UR52], idesc[UR53], UPT ;  /* 0x00ff342e320079ea */ /* 0x0001e2000b800009 */
[----:B------:R0:W-:Y:S01]  /*60d0*/  UTCBAR [UR4], URZ ;  /* 0x000000ff040073e9 */ /* 0x0001e200080000ff */
[----:B------:R-:W-:Y:S01]  /*60e0*/  NOP ;  /* 0x0000000000007918 */ /* 0x000fe20000000000 */
.L_x_19:
[----:B------:R-:W-:Y:S01]  /*60f0*/  IADD3 R112, P0, PT, R112, 0x40, RZ ;  /* 0x0000004070707810 */ /* 0x000fe20007f1e0ff */
[----:B------:R-:W-:Y:S01]  /*6100*/  UIADD3 UR6, UPT, UPT, UR6, 0x1, URZ ;  /* 0x0000000106067890 */ /* 0x000fe2000fffe0ff */
[----:B------:R-:W-:Y:S02]  /*6110*/  VIADD R109, R109, UR19 ;  /* 0x000000136d6d7c36 */ /* 0x000fe40008000000 */
[----:B------:R-:W-:Y:S01]  /*6120*/  FFMA R108, R113, R108, R124 ;  /* 0x0000006c716c7223 */ /* 0x000fe2000000007c */
[----:B------:R-:W-:Y:S01]  /*6130*/  IMAD.IADD R111, R114, 0x1, R111 ;  /* 0x00000001726f7824 */ /* 0x000fe200078e026f */
[----:B------:R-:W-:Y:S01]  /*6140*/  UISETP.GT.AND UP2, UPT, UR6, 0x1, UPT ;  /* 0x000000010600788c */ /* 0x000fe2000bf44270 */
[----:B------:R-:W-:Y:S01]  /*6150*/  IMAD.X R117, RZ, RZ, R117, P0 ;  /* 0x000000ffff757224 */ /* 0x000fe200000e0675 */
[----:B------:R-:W-:Y:S01]  /*6160*/  ISETP.GE.U32.AND P0, PT, R112, R37, PT ;  /* 0x000000257000720c */ /* 0x000fe20003f06070 */
[----:B------:R-:W-:Y:S01]  /*6170*/  IMAD.MOV.U32 R113, RZ, RZ, R116 ;  /* 0x000000ffff717224 */ /* 0x000fe200078e0074 */
[----:B0-----:R-:W-:-:S02]  /*6180*/  USEL UR4, URZ, 0x1, !UP2 ;  /* 0x00000001ff047887 */ /* 0x001fc4000d000000 */
[----:B------:R-:W-:Y:S01]  /*6190*/  ISETP.GE.U32.AND.EX P0, PT, R117, RZ, PT, P0 ;  /* 0x000000ff7500720c */ /* 0x000fe20003f06100 */
[----:B------:R-:W-:-:S03]  /*61a0*/  USEL UR6, UR6, URZ, !UP2 ;  /* 0x000000ff06067287 */ /* 0x000fc6000d000000 */
[----:B------:R-:W-:-:S09]  /*61b0*/  LOP3.LUT R110, R110, UR4, RZ, 0x3c, !PT ;  /* 0x000000046e6e7c12 */ /* 0x000fd2000f8e3cff */
[----:B------:R-:W-:Y:S05]  /*61c0*/  @!P0 BRA `(.L_x_20) ;  /* 0xffffffdc00288947 */ /* 0x000fea000383ffff */
[----:B------:R-:W-:Y:S01]  /*61d0*/  ISETP.GE.AND P0, PT, R36, 0x1, PT ;  /* 0x000000012400780c */ /* 0x000fe20003f06270 */
[----:B------:R-:W-:-:S12]  /*61e0*/  IMAD.MOV.U32 R113, RZ, RZ, R116 ;  /* 0x000000ffff717224 */ /* 0x000fd800078e0074 */
[----:B------:R-:W-:Y:S05]  /*61f0*/  @!P0 BRA `(.L_x_15) ;  /* 0x0000000000108947 */ /* 0x000fea0003800000 */
[----:B-1----:R-:W-:-:S04]  /*6200*/  IMAD.U32 R4, R115, -0x80000000, RZ ;  /* 0x8000000073047824 */ /* 0x002fc800078e00ff */
[----:B------:R-:W0:Y:S02]  /*6210*/  SYNCS.PHASECHK.TRANS64.TRYWAIT P0, [UR32], R4 ;  /* 0x00000004ff0075a7 */ /* 0x000e240008001120 */
[----:B0-----:R-:W-:Y:S05]  /*6220*/  @!P0 BRA `(.L_x_21) ;  /* 0x0000001800388947 */ /* 0x001fea0003800000 */
.L_x_27:
[----:B------:R-:W-:-:S07]  /*6230*/  IMAD.MOV.U32 R113, RZ, RZ, R116 ;  /* 0x000000ffff717224 */ /* 0x000fce00078e0074 */
.L_x_15:
[----:B------:R-:W-:Y:S01]  /*6240*/  BAR.SYNC.DEFER_BLOCKING 0x0 ;  /* 0x0000000000007b1d */ /* 0x000fe20000010000 */
[----:B------:R-:W-:Y:S02]  /*6250*/  FSETP.GEU.AND P2, PT, R108, 1.175494350822287508e-38, PT ;  /* 0x008000006c00780b */ /* 0x000fe40003f4e000 */
[C---:B------:R-:W-:Y:S02]  /*6260*/  LOP3.LUT R40, R0.reuse, 0x80, RZ, 0xc0, !PT ;  /* 0x0000008000287812 */ /* 0x040fe400078ec0ff */
[----:B------:R-:W-:Y:S01]  /*6270*/  LOP3.LUT R43, R0, 0x7f, RZ, 0xc0, !PT ;  /* 0x0000007f002b7812 */ /* 0x000fe200078ec0ff */
[----:B------:R-:W0:Y:S01]  /*6280*/  LDCU.64 UR4, c[0x0][0x3e0] ;  /* 0x00007c00ff0477ac */ /* 0x000e220008000a00 */
[----:B------:R-:W-:Y:S01]  /*6290*/  LEA R40, R40, UR8, 0x5 ;  /* 0x0000000828287c11 */ /* 0x000fe2000f8e28ff */
[----:B-1----:R-:W1:Y:S01]  /*62a0*/  LDC.64 R54, c[0x0][0x398] ;  /* 0x0000e600ff367b82 */ /* 0x002e620000000a00 */
[----:B------:R-:W-:Y:S02]  /*62b0*/  SHF.R.U32.HI R0, RZ, 0x7, R0 ;  /* 0x00000007ff007819 */ /* 0x000fe40000011600 */
[----:B------:R-:W-:Y:S01]  /*62c0*/  LEA R56, R3, UR8, 0x4 ;  /* 0x0000000803387c11 */ /* 0x000fe2000f8e20ff */
[----:B------:R-:W-:-:S04]  /*62d0*/  IMAD R48, R43, 0x10, R40 ;  /* 0x000000102b307824 */ /* 0x000fc800078e0228 */
[----:B------:R-:W3:Y:S01]  /*62e0*/  LDC R50, c[0x0][0x3e8] ;  /* 0x0000fa00ff327b82 */ /* 0x000ee20000000800 */
[----:B------:R-:W4:Y:S07]  /*62f0*/  @!P6 SYNCS.CCTL.IV [UR8+0xa000] ;  /* 0x00a00000ff00e9b1 */ /* 0x000f2e0008000008 */
[----:B----4-:R-:W-:Y:S01]  /*6300*/  BAR.SYNC.DEFER_BLOCKING 0x0 ;  /* 0x0000000000007b1d */ /* 0x010fe20000010000 */
[----:B0-----:R-:W-:-:S05]  /*6310*/  UIMAD UR4, UR7, UR4, URZ ;  /* 0x00000004070472a4 */ /* 0x001fca000f8e02ff */
[----:B------:R-:W0:Y:S02]  /*6320*/  @!P6 SYNCS.CCTL.IV [UR8+0xa008] ;  /* 0x00a00800ff00e9b1 */ /* 0x000e240008000008 */
[----:B0-----:R0:W-:Y:S01]  /*6330*/  STSM.16.M88 [R58], R108 ;  /* 0x0000006c3a007844 */ /* 0x0011e20000000000 */
[----:B------:R-:W-:Y:S01]  /*6340*/  BAR.SYNC.DEFER_BLOCKING 0x0 ;  /* 0x0000000000007b1d */ /* 0x000fe20000010000 */
[----:B0-----:R-:W-:-:S05]  /*6350*/  @!P2 FMUL R108, R108, 8388608 ;  /* 0x4b0000006c6ca820 */ /* 0x001fca0000400000 */
[----:B--2---:R-:W0:Y:S01]  /*6360*/  LDTM.x32 R4, tmem[UR12] ;  /* 0x0000000c000479ee */ /* 0x004e2200082c0000 */
[C---:B------:R-:W-:Y:S01]  /*6370*/  VIADD R37, R108.reuse, 0xc0cafb0d ;  /* 0xc0cafb0d6c257836 */ /* 0x040fe20000000000 */
[----:B------:R-:W-:-:S04]  /*6380*/  FSETP.NEU.AND P3, PT, R108, RZ, PT ;  /* 0x000000ff6c00720b */ /* 0x000fc80003f6d000 */
[----:B------:R-:W-:-:S04]  /*6390*/  LOP3.LUT R37, R37, 0xff800000, RZ, 0xc0, !PT ;  /* 0xff80000025257812 */ /* 0x000fc800078ec0ff */
[----:B------:R-:W-:Y:S01]  /*63a0*/  I2FP.F32.S32 R39, R37 ;  /* 0x0000002500277245 */ /* 0x000fe20000201400 */
[----:B------:R-:W-:Y:S01]  /*63b0*/  IMAD.IADD R37, R108, 0x1, -R37 ;  /* 0x000000016c257824 */ /* 0x000fe200078e0a25 */
[----:B------:R-:W2:Y:S03]  /*63c0*/  LDSM.16.M88 R36, [R59+UR8] ;  /* 0x000000083b24783b */ /* 0x000ea60008000000 */
[----:B------:R-:W-:Y:S01]  /*63d0*/  FADD R37, R37, -1 ;  /* 0xbf80000025257421 */ /* 0x000fe20000000000 */
[----:B------:R-:W-:Y:S01]  /*63e0*/  NOP ;  /* 0x0000000000007918 */ /* 0x000fe20000000000 */
[----:B0-----:R-:W-:Y:S01]  /*63f0*/  BAR.SYNC.DEFER_BLOCKING 0x0 ;  /* 0x0000000000007b1d */ /* 0x001fe20000010000 */
[C---:B--2---:R-:W-:Y:S02]  /*6400*/  FSETP.GT.AND P0, PT, |R36|.reuse, 8.50705917302346158658e+37, PT ;  /* 0x7e8000002400780b */ /* 0x044fe40003f04200 */
[----:B------:R-:W-:-:S11]  /*6410*/  FSETP.GEU.AND P1, PT, |R36|, 1.175494350822287508e-38, PT ;  /* 0x008000002400780b */ /* 0x000fd60003f2e200 */
[----:B------:R-:W-:Y:S01]  /*6420*/  @P0 FMUL R36, R36, 0.25 ;  /* 0x3e80000024240820 */ /* 0x000fe20000400000 */
[----:B------:R-:W-:Y:S01]  /*6430*/  @P0 FMUL R4, R4, 0.25 ;  /* 0x3e80000004040820 */ /* 0x000fe20000400000 */
[----:B------:R-:W-:Y:S01]  /*6440*/  @P0 FMUL R6, R6, 0.25 ;  /* 0x3e80000006060820 */ /* 0x000fe20000400000 */
[----:B------:R-:W-:Y:S01]  /*6450*/  @P0 FMUL R7, R7, 0.25 ;  /* 0x3e80000007070820 */ /* 0x000fe20000400000 */
[----:B------:R-:W-:Y:S01]  /*6460*/  @!P1 FMUL R36, R36, 16777216 ;  /* 0x4b80000024249820 */ /* 0x000fe20000400000 */
[----:B------:R-:W-:Y:S01]  /*6470*/  @!P1 FMUL R4, R4, 16777216 ;  /* 0x4b80000004049820 */ /* 0x000fe20000400000 */
[----:B------:R-:W-:Y:S01]  /*6480*/  @!P1 FMUL R6, R6, 16777216 ;  /* 0x4b80000006069820 */ /* 0x000fe20000400000 */
[----:B------:R-:W-:Y:S01]  /*6490*/  @P0 FMUL R5, R5, 0.25 ;  /* 0x3e80000005050820 */ /* 0x000fe20000400000 */
[----:B------:R-:W0:Y:S01]  /*64a0*/  MUFU.RCP R38, R36 ;  /* 0x0000002400267308 */ /* 0x000e220000001000 */
[----:B------:R-:W-:Y:S01]  /*64b0*/  @P0 FMUL R8, R8, 0.25 ;  /* 0x3e80000008080820 */ /* 0x000fe20000400000 */
[----:B------:R-:W-:Y:S01]  /*64c0*/  @P0 FMUL R10, R10, 0.25 ;  /* 0x3e8000000a0a0820 */ /* 0x000fe20000400000 */
[----:B------:R-:W-:Y:S01]  /*64d0*/  @!P1 FMUL R7, R7, 16777216 ;  /* 0x4b80000007079820 */ /* 0x000fe20000400000 */
[----:B------:R-:W-:Y:S01]  /*64e0*/  @!P1 FMUL R5, R5, 16777216 ;  /* 0x4b80000005059820 */ /* 0x000fe20000400000 */
[----:B------:R-:W-:Y:S01]  /*64f0*/  @!P1 FMUL R8, R8, 16777216 ;  /* 0x4b80000008089820 */ /* 0x000fe20000400000 */
[----:B------:R-:W-:Y:S01]  /*6500*/  @!P1 FMUL R10, R10, 16777216 ;  /* 0x4b8000000a0a9820 */ /* 0x000fe20000400000 */
[----:B------:R-:W-:Y:S01]  /*6510*/  @P0 FMUL R11, R11, 0.25 ;  /* 0x3e8000000b0b0820 */ /* 0x000fe20000400000 */
        /* <DEDUP_REMOVED lines=9> */
[C---:B0-----:R-:W-:Y:S01]  /*65b0*/  FMUL R4, R38.reuse, R4 ;  /* 0x0000000426047220 */ /* 0x041fe20000400000 */
[C---:B------:R-:W-:Y:S01]  /*65c0*/  FMUL R41, R38.reuse, R6 ;  /* 0x0000000626297220 */ /* 0x040fe20000400000 */
[C---:B------:R-:W-:Y:S01]  /*65d0*/  FMUL R6, R38.reuse, R7 ;  /* 0x0000000726067220 */ /* 0x040fe20000400000 */
[C---:B------:R-:W-:Y:S01]  /*65e0*/  FMUL R5, R38.reuse, R5 ;  /* 0x0000000526057220 */ /* 0x040fe20000400000 */
[C---:B------:R-:W-:Y:S01]  /*65f0*/  FMUL R8, R38.reuse, R8 ;  /* 0x0000000826087220 */ /* 0x040fe20000400000 */
[----:B------:R-:W-:Y:S01]  /*6600*/  FMUL R7, R38, R10 ;  /* 0x0000000a26077220 */ /* 0x000fe20000400000 */
[----:B------:R-:W-:Y:S01]  /*6610*/  F2FP.F16.F32.PACK_AB R40, R41, R4 ;  /* 0x000000042928723e */ /* 0x000fe200000000ff */
[----:B------:R-:W-:-:S02]  /*6620*/  IMAD.MOV.U32 R4, RZ, RZ, 0x3dc6b27f ;  /* 0x3dc6b27fff047424 */ /* 0x000fc400078e00ff */
[----:B------:R-:W-:Y:S01]  /*6630*/  @!P1 FMUL R11, R11, 16777216 ;  /* 0x4b8000000b0b9820 */ /* 0x000fe20000400000 */
[----:B------:R-:W-:Y:S01]  /*6640*/  @!P1 FMUL R9, R9, 16777216 ;  /* 0x4b80000009099820 */ /* 0x000fe20000400000 */
[----:B------:R-:W-:Y:S01]  /*6650*/  @!P1 FMUL R12, R12, 16777216 ;  /* 0x4b8000000c0c9820 */ /* 0x000fe20000400000 */
[----:B------:R-:W-:Y:S01]  /*6660*/  FFMA.FTZ R4, R37, R4, -0.16845393180847167969 ;  /* 0xbe2c7f3025047423 */ /* 0x000fe20000010004 */
[----:B------:R-:W-:Y:S01]  /*6670*/  @!P1 FMUL R14, R14, 16777216 ;  /* 0x4b8000000e0e9820 */ /* 0x000fe20000400000 */
[----:B------:R-:W-:Y:S01]  /*6680*/  @!P1 FMUL R13, R13, 16777216 ;  /* 0x4b8000000d0d9820 */ /* 0x000fe20000400000 */
[----:B------:R-:W-:Y:S01]  /*6690*/  @!P1 FMUL R15, R15, 16777216 ;  /* 0x4b8000000f0f9820 */ /* 0x000fe20000400000 */
[----:B------:R-:W-:Y:S01]  /*66a0*/  FFMA.FTZ R4, R37, R4, 0.1716887056827545166 ;  /* 0x3e2fcf2a25047423 */ /* 0x000fe20000010004 */
[----:B------:R-:W-:Y:S01]  /*66b0*/  @!P1 FMUL R16, R16, 16777216 ;  /* 0x4b80000010109820 */ /* 0x000fe20000400000 */
[----:B------:R-:W-:Y:S01]  /*66c0*/  @!P1 FMUL R17, R17, 16777216 ;  /* 0x4b80000011119820 */ /* 0x000fe20000400000 */
[----:B------:R-:W-:Y:S01]  /*66d0*/  @!P1 FMUL R18, R18, 16777216 ;  /* 0x4b80000012129820 */ /* 0x000fe20000400000 */
[----:B------:R-:W-:Y:S01]  /*66e0*/  FFMA.FTZ R4, R37, R4, -0.17900948226451873779 ;  /* 0xbe374e4325047423 */ /* 0x000fe20000010004 */
[----:B------:R-:W-:Y:S01]  /*66f0*/  @!P1 FMUL R19, R19, 16777216 ;  /* 0x4b80000013139820 */ /* 0x000fe20000400000 */
[----:B------:R-:W-:Y:S01]  /*6700*/  FMUL R10, R38, R11 ;  /* 0x0000000b260a7220 */ /* 0x000fe20000400000 */
[----:B------:R-:W-:Y:S01]  /*6710*/  F2FP.F16.F32.PACK_AB R44, R6, R5 ;  /* 0x00000005062c723e */ /* 0x000fe200000000ff */
[----:B------:R-:W-:Y:S01]  /*6720*/  FFMA.FTZ R4, R37, R4, 0.20512372255325317383 ;  /* 0x3e520bf425047423 */ /* 0x000fe20000010004 */
[----:B------:R-:W-:Y:S01]  /*6730*/  F2FP.F16.F32.PACK_AB R41, R7, R8 ;  /* 0x000000080729723e */ /* 0x000fe200000000ff */
[C---:B------:R-:W-:Y:S01]  /*6740*/  FMUL R9, R38.reuse, R9 ;  /* 0x0000000926097220 */ /* 0x040fe20000400000 */
[C---:B------:R-:W-:Y:S01]  /*6750*/  FMUL R12, R38.reuse, R12 ;  /* 0x0000000c260c7220 */ /* 0x040fe20000400000 */
[C---:B------:R-:W-:Y:S01]  /*6760*/  FFMA.FTZ R4, R37.reuse, R4, -0.24046532809734344482 ;  /* 0xbe763c8b25047423 */ /* 0x040fe20000010004 */
[C---:B------:R-:W-:Y:S01]  /*6770*/  FMUL R11, R38.reuse, R14 ;  /* 0x0000000e260b7220 */ /* 0x040fe20000400000 */
[C---:B------:R-:W-:Y:S01]  /*6780*/  FMUL R13, R38.reuse, R13 ;  /* 0x0000000d260d7220 */ /* 0x040fe20000400000 */
[C---:B------:R-:W-:Y:S01]  /*6790*/  FMUL R6, R38.reuse, R15 ;  /* 0x0000000f26067220 */ /* 0x040fe20000400000 */
[C---:B------:R-:W-:Y:S01]  /*67a0*/  FFMA.FTZ R4, R37.reuse, R4, 0.28857114911079406738 ;  /* 0x3e93bf9925047423 */ /* 0x040fe20000010004 */
[C---:B------:R-:W-:Y:S01]  /*67b0*/  FMUL R16, R38.reuse, R16 ;  /* 0x0000001026107220 */ /* 0x040fe20000400000 */
[C---:B------:R-:W-:Y:S01]  /*67c0*/  FMUL R17, R38.reuse, R17 ;  /* 0x0000001126117220 */ /* 0x040fe20000400000 */
[C---:B------:R-:W-:Y:S01]  /*67d0*/  FMUL R5, R38.reuse, R18 ;  /* 0x0000001226057220 */ /* 0x040fe20000400000 */
[C---:B------:R-:W-:Y:S01]  /*67e0*/  FFMA.FTZ R4, R37.reuse, R4, -0.36067417263984680176 ;  /* 0xbeb8aa4925047423 */ /* 0x040fe20000010004 */
[----:B------:R-:W-:Y:S01]  /*67f0*/  FMUL R8, R38, R19 ;  /* 0x0000001326087220 */ /* 0x000fe20000400000 */
[----:B------:R-:W-:Y:S01]  /*6800*/  FSEL R36, RZ, -23, P2 ;  /* 0xc1b80000ff247808 */ /* 0x000fe20001000000 */
[----:B------:R-:W-:Y:S01]  /*6810*/  @P0 FMUL R20, R20, 0.25 ;  /* 0x3e80000014140820 */ /* 0x000fe20000400000 */
[----:B------:R-:W-:Y:S01]  /*6820*/  FFMA.FTZ R4, R37, R4, 0.48089820146560668945 ;  /* 0x3ef6384a25047423 */ /* 0x000fe20000010004 */
[----:B------:R-:W-:Y:S01]  /*6830*/  F2FP.F16.F32.PACK_AB R45, R10, R9 ;  /* 0x000000090a2d723e */ /* 0x000fe200000000ff */
[----:B------:R-:W-:Y:S01]  /*6840*/  @P0 FMUL R21, R21, 0.25 ;  /* 0x3e80000015150820 */ /* 0x000fe20000400000 */
[----:B------:R-:W-:Y:S01]  /*6850*/  F2FP.F16.F32.PACK_AB R42, R11, R12 ;  /* 0x0000000c0b2a723e */ /* 0x000fe200000000ff */
[----:B------:R-:W-:Y:S01]  /*6860*/  FFMA.FTZ R4, R37, R4, -0.72134751081466674805 ;  /* 0xbf38aa3b25047423 */ /* 0x000fe20000010004 */
[----:B------:R-:W-:Y:S01]  /*6870*/  ISETP.GE.U32.AND P2, PT, R108, 0x7f800000, PT ;  /* 0x7f8000006c00780c */ /* 0x000fe20003f46070 */
[----:B------:R-:W-:Y:S01]  /*6880*/  FFMA.FTZ R36, R39, 1.1920928955078125e-07, R36 ;  /* 0x3400000027247823 */ /* 0x000fe20000010024 */
[----:B------:R-:W-:Y:S01]  /*6890*/  F2FP.F16.F32.PACK_AB R46, R6, R13 ;  /* 0x0000000d062e723e */ /* 0x000fe200000000ff */
[----:B------:R-:W-:Y:S01]  /*68a0*/  FMUL R4, R37, R4 ;  /* 0x0000000425047220 */ /* 0x000fe20000400000 */
[----:B------:R-:W-:Y:S01]  /*68b0*/  F2FP.F16.F32.PACK_AB R43, R5, R16 ;  /* 0x00000010052b723e */ /* 0x000fe200000000ff */
[----:B------:R-:W-:Y:S01]  /*68c0*/  @P0 FMUL R22, R22, 0.25 ;  /* 0x3e80000016160820 */ /* 0x000fe20000400000 */
[----:B------:R-:W-:Y:S01]  /*68d0*/  F2FP.F16.F32.PACK_AB R47, R8, R17 ;  /* 0x00000011082f723e */ /* 0x000fe200000000ff */
[----:B------:R-:W-:Y:S01]  /*68e0*/  FMUL R4, R37, R4 ;  /* 0x0000000425047220 */ /* 0x000fe20000400000 */
[----:B------:R-:W-:Y:S01]  /*68f0*/  @P0 FMUL R23, R23, 0.25 ;  /* 0x3e80000017170820 */ /* 0x000fe20000400000 */
[----:B------:R0:W-:Y:S01]  /*6900*/  STS.128 [R48], R40 ;  /* 0x0000002830007388 */ /* 0x0001e20000000c00 */
[----:B------:R-:W-:Y:S01]  /*6910*/  @P0 FMUL R24, R24, 0.25 ;  /* 0x3e80000018180820 */ /* 0x000fe20000400000 */
[----:B------:R-:W-:Y:S01]  /*6920*/  FFMA.FTZ R37, R37, 1.4426950216293334961, R4 ;  /* 0x3fb8aa3b25257823 */ /* 0x000fe20000010004 */
[----:B------:R-:W-:Y:S01]  /*6930*/  IMAD R4, R2, UR5, RZ ;  /* 0x0000000502047c24 */ /* 0x000fe2000f8e02ff */
[----:B------:R2:W-:Y:S01]  /*6940*/  STS.128 [R48+0x800], R44 ;  /* 0x0008002c30007388 */ /* 0x0005e20000000c00 */
[----:B------:R-:W-:-:S02]  /*6950*/  @P2 IMAD.MOV.U32 R7, RZ, RZ, 0x7f800000 ;  /* 0x7f800000ff072424 */ /* 0x000fc400078e00ff */
[----:B------:R-:W-:Y:S01]  /*6960*/  FADD R36, R36, R37 ;  /* 0x0000002524247221 */ /* 0x000fe20000000000 */
[----:B------:R-:W-:Y:S01]  /*6970*/  USHF.L.U32 UR5, UR4, 0x1, URZ ;  /* 0x0000000104057899 */ /* 0x000fe200080006ff */
[----:B------:R-:W-:Y:S01]  /*6980*/  BAR.SYNC.DEFER_BLOCKING 0x0 ;  /* 0x0000000000007b1d */ /* 0x000fe20000010000 */
[----:B------:R-:W-:Y:S01]  /*6990*/  @P0 FMUL R26, R26, 0.25 ;  /* 0x3e8000001a1a0820 */ /* 0x000fe20000400000 */
[----:B------:R-:W-:Y:S02]  /*69a0*/  IMAD.SHL.U32 R5, R4, 0x2, RZ ;  /* 0x0000000204057824 */ /* 0x000fe400078e00ff */
[----:B------:R-:W-:Y:S01]  /*69b0*/  @P2 FFMA.FTZ R36, R108, R7, +INF ;  /* 0x7f8000006c242423 */ /* 0x000fe20000010007 */
[----:B------:R-:W-:Y:S01]  /*69c0*/  SGXT.U32 R7, R0, 0x1 ;  /* 0x000000010007781a */ /* 0x000fe20000000000 */
[----:B------:R-:W-:Y:S01]  /*69d0*/  @!P1 FMUL R20, R20, 16777216 ;  /* 0x4b80000014149820 */ /* 0x000fe20000400000 */
[----:B------:R-:W-:Y:S01]  /*69e0*/  @!P1 FMUL R21, R21, 16777216 ;  /* 0x4b80000015159820 */ /* 0x000fe20000400000 */
[----:B------:R-:W-:Y:S01]  /*69f0*/  @!P1 FMUL R22, R22, 16777216 ;  /* 0x4b80000016169820 */ /* 0x000fe20000400000 */
[----:B------:R-:W-:Y:S01]  /*6a00*/  @!P1 FMUL R23, R23, 16777216 ;  /* 0x4b80000017179820 */ /* 0x000fe20000400000 */
[----:B------:R-:W-:Y:S01]  /*6a10*/  @!P1 FMUL R24, R24, 16777216 ;  /* 0x4b80000018189820 */ /* 0x000fe20000400000 */
[----:B------:R-:W-:Y:S01]  /*6a20*/  @!P1 FMUL R26, R26, 16777216 ;  /* 0x4b8000001a1a9820 */ /* 0x000fe20000400000 */
[----:B-1----:R-:W-:Y:S01]  /*6a30*/  IADD3 R54, P2, P4, R5, UR5, R54 ;  /* 0x0000000505367c10 */ /* 0x002fe2000fc5e036 */
[----:B------:R-:W-:Y:S01]  /*6a40*/  UIMAD.WIDE UR4, UR4, 0x2, URZ ;  /* 0x00000002040478a5 */ /* 0x000fe2000f8e02ff */
[----:B---3--:R-:W-:-:S02]  /*6a50*/  IMAD R0, R7, R50, RZ ;  /* 0x0000003207007224 */ /* 0x008fc400078e02ff */
[----:B------:R-:W-:Y:S01]  /*6a60*/  FMUL R20, R38, R20 ;  /* 0x0000001426147220 */ /* 0x000fe20000400000 */
[----:B------:R-:W-:-:S04]  /*6a70*/  IMAD.HI R4, R4, 0x2, RZ ;  /* 0x0000000204047827 */ /* 0x000fc800078e02ff */
[C---:B------:R-:W-:Y:S01]  /*6a80*/  FMUL R21, R38.reuse, R21 ;  /* 0x0000001526157220 */ /* 0x040fe20000400000 */
[C---:B------:R-:W-:Y:S01]  /*6a90*/  FMUL R5, R38.reuse, R22 ;  /* 0x0000001626057220 */ /* 0x040fe20000400000 */
[C---:B------:R-:W-:Y:S01]  /*6aa0*/  FMUL R6, R38.reuse, R23 ;  /* 0x0000001726067220 */ /* 0x040fe20000400000 */
[C---:B------:R-:W-:Y:S01]  /*6ab0*/  FMUL R24, R38.reuse, R24 ;  /* 0x0000001826187220 */ /* 0x040fe20000400000 */
[----:B------:R-:W-:Y:S01]  /*6ac0*/  FMUL R7, R38, R26 ;  /* 0x0000001a26077220 */ /* 0x000fe20000400000 */
[----:B------:R-:W-:Y:S01]  /*6ad0*/  IADD3.X R64, PT, PT, R4, UR5, R55, P2, P4 ;  /* 0x0000000504407c10 */ /* 0x000fe200097e8437 */
[----:B------:R-:W-:Y:S01]  /*6ae0*/  @P0 FMUL R25, R25, 0.25 ;  /* 0x3e80000019190820 */ /* 0x000fe20000400000 */
[----:B0-----:R-:W-:Y:S01]  /*6af0*/  F2FP.F16.F32.PACK_AB R40, R5, R20 ;  /* 0x000000140528723e */ /* 0x001fe200000000ff */
[----:B------:R-:W0:Y:S01]  /*6b00*/  LDS.128 R8, [R56] ;  /* 0x0000000038087984 */ /* 0x000e220000000c00 */
[----:B--2---:R-:W-:Y:S01]  /*6b10*/  F2FP.F16.F32.PACK_AB R44, R6, R21 ;  /* 0x00000015062c723e */ /* 0x004fe200000000ff */
[----:B------:R-:W-:Y:S01]  /*6b20*/  @P0 FMUL R27, R27, 0.25 ;  /* 0x3e8000001b1b0820 */ /* 0x000fe20000400000 */
[----:B------:R-:W-:Y:S01]  /*6b30*/  F2FP.F16.F32.PACK_AB R41, R7, R24 ;  /* 0x000000180729723e */ /* 0x000fe200000000ff */
[----:B------:R-:W-:Y:S01]  /*6b40*/  @P0 FMUL R28, R28, 0.25 ;  /* 0x3e8000001c1c0820 */ /* 0x000fe20000400000 */
[----:B------:R-:W-:Y:S01]  /*6b50*/  LDS.128 R4, [R56+0x1000] ;  /* 0x0010000038047984 */ /* 0x000fe20000000c00 */
[----:B------:R-:W-:Y:S01]  /*6b60*/  @P0 FMUL R29, R29, 0.25 ;  /* 0x3e8000001d1d0820 */ /* 0x000fe20000400000 */
[----:B------:R-:W-:Y:S01]  /*6b70*/  @P0 FMUL R30, R30, 0.25 ;  /* 0x3e8000001e1e0820 */ /* 0x000fe20000400000 */
[----:B------:R-:W-:Y:S01]  /*6b80*/  @P0 FMUL R31, R31, 0.25 ;  /* 0x3e8000001f1f0820 */ /* 0x000fe20000400000 */
[----:B------:R-:W-:Y:S01]  /*6b90*/  @P0 FMUL R32, R32, 0.25 ;  /* 0x3e80000020200820 */ /* 0x000fe20000400000 */
[----:B------:R-:W-:Y:S01]  /*6ba0*/  @P0 FMUL R33, R33, 0.25 ;  /* 0x3e80000021210820 */ /* 0x000fe20000400000 */
[----:B------:R-:W-:Y:S01]  /*6bb0*/  @P0 FMUL R34, R34, 0.25 ;  /* 0x3e80000022220820 */ /* 0x000fe20000400000 */
[----:B------:R-:W-:-:S02]  /*6bc0*/  IMAD R15, R50, 0x2, R0 ;  /* 0x00000002320f7824 */ /* 0x000fc400078e0200 */
[----:B------:R-:W-:Y:S01]  /*6bd0*/  @P0 FMUL R35, R35, 0.25 ;  /* 0x3e80000023230820 */ /* 0x000fe20000400000 */
[----:B------:R-:W-:Y:S01]  /*6be0*/  @!P1 FMUL R25, R25, 16777216 ;  /* 0x4b80000019199820 */ /* 0x000fe20000400000 */
        /* <DEDUP_REMOVED lines=9> */
[----:B------:R-:W-:Y:S01]  /*6c80*/  LEA R17, R50, R15, 0x1 ;  /* 0x0000000f32117211 */ /* 0x000fe200078e08ff */
        /* <DEDUP_REMOVED lines=9> */
[----:B------:R-:W-:Y:S01]  /*6d20*/  FMUL R38, R38, R35 ;  /* 0x0000002326267220 */ /* 0x000fe20000400000 */
[----:B------:R-:W-:Y:S01]  /*6d30*/  IMAD R19, R50, 0x2, R17 ;  /* 0x0000000232137824 */ /* 0x000fe200078e0211 */
[----:B------:R-:W-:Y:S01]  /*6d40*/  F2FP.F16.F32.PACK_AB R45, R12, R25 ;  /* 0x000000190c2d723e */ /* 0x000fe200000000ff */
[----:B------:R-:W1:Y:S01]  /*6d50*/  LDCU UR4, c[0x0][0x3ec] ;  /* 0x00007d80ff0477ac */ /* 0x000e620008000800 */
[----:B------:R-:W-:Y:S01]  /*6d60*/  F2FP.F16.F32.PACK_AB R42, R13, R28 ;  /* 0x0000001c0d2a723e */ /* 0x000fe200000000ff */
[----:B------:R-:W-:Y:S01]  /*6d70*/  IMAD R21, R50, 0x2, R19 ;  /* 0x0000000232157824 */ /* 0x000fe200078e0213 */
[----:B------:R-:W-:-:S02]  /*6d80*/  F2FP.F16.F32.PACK_AB R46, R14, R29 ;  /* 0x0000001d0e2e723e */ /* 0x000fc400000000ff */
[----:B------:R-:W-:Y:S01]  /*6d90*/  F2FP.F16.F32.PACK_AB R43, R23, R32 ;  /* 0x00000020172b723e */ /* 0x000fe200000000ff */
[----:B------:R-:W-:Y:S01]  /*6da0*/  BAR.SYNC.DEFER_BLOCKING 0x0 ;  /* 0x0000000000007b1d */ /* 0x000fe20000010000 */
[----:B------:R-:W-:Y:S01]  /*6db0*/  F2FP.F16.F32.PACK_AB R47, R38, R33 ;  /* 0x00000021262f723e */ /* 0x000fe200000000ff */
[----:B------:R-:W-:Y:S01]  /*6dc0*/  IMAD R22, R50, 0x2, R21 ;  /* 0x0000000232167824 */ /* 0x000fe200078e0215 */
[CC--:B------:R-:W-:Y:S02]  /*6dd0*/  LEA R12, P0, R0.reuse, R54.reuse, 0x1 ;  /* 0x00000036000c7211 */ /* 0x0c0fe400078008ff */
[----:B------:R-:W-:Y:S02]  /*6de0*/  LEA R14, P1, R15, R54, 0x1 ;  /* 0x000000360f0e7211 */ /* 0x000fe400078208ff */
[----:B------:R-:W-:Y:S01]  /*6df0*/  LEA.HI.X.SX32 R13, R0, R64, 0x1, P0 ;  /* 0x00000040000d7211 */ /* 0x000fe200000f0eff */
[----:B------:R-:W-:Y:S01]  /*6e00*/  IMAD R0, R50, 0x2, R22 ;  /* 0x0000000232007824 */ /* 0x000fe200078e0216 */
[----:B------:R-:W-:-:S02]  /*6e10*/  LEA R16, P0, R17, R54, 0x1 ;  /* 0x0000003611107211 */ /* 0x000fc400078008ff */
[-C--:B------:R-:W-:Y:S01]  /*6e20*/  LEA.HI.X.SX32 R15, R15, R64.reuse, 0x1, P1 ;  /* 0x000000400f0f7211 */ /* 0x080fe200008f0eff */
[C---:B------:R-:W-:Y:S01]  /*6e30*/  IMAD R23, R50.reuse, 0x2, R0 ;  /* 0x0000000232177824 */ /* 0x040fe200078e0200 */
[----:B------:R-:W-:Y:S01]  /*6e40*/  LEA.HI.X.SX32 R17, R17, R64, 0x1, P0 ;  /* 0x0000004011117211 */ /* 0x000fe200000f0eff */
[----:B-1----:R-:W-:Y:S01]  /*6e50*/  UIMAD UR4, UR7, UR4, URZ ;  /* 0x00000004070472a4 */ /* 0x002fe2000f8e02ff */
[C---:B------:R-:W-:Y:S01]  /*6e60*/  LEA R18, P0, R19.reuse, R54, 0x1 ;  /* 0x0000003613127211 */ /* 0x040fe200078008ff */
[----:B------:R-:W-:Y:S01]  /*6e70*/  IMAD R24, R50, 0x2, R23 ;  /* 0x0000000232187824 */ /* 0x000fe200078e0217 */
[----:B------:R-:W-:Y:S01]  /*6e80*/  FSEL R36, R36, -INF , P3 ;  /* 0xff80000024247808 */ /* 0x000fe20001800000 */
[----:B------:R-:W-:Y:S01]  /*6e90*/  USHF.L.U32 UR6, UR4, 0x2, URZ ;  /* 0x0000000204067899 */ /* 0x000fe200080006ff */
[----:B------:R-:W-:Y:S01]  /*6ea0*/  LEA.HI.X.SX32 R19, R19, R64, 0x1, P0 ;  /* 0x0000004013137211 */ /* 0x000fe200000f0eff */
[----:B------:R-:W-:Y:S01]  /*6eb0*/  IMAD R25, R50, 0x2, R24 ;  /* 0x0000000232197824 */ /* 0x000fe200078e0218 */
[C---:B------:R-:W-:Y:S01]  /*6ec0*/  LEA R20, P0, R21.reuse, R54, 0x1 ;  /* 0x0000003615147211 */ /* 0x040fe200078008ff */
[----:B------:R-:W-:Y:S01]  /*6ed0*/  FFMA R113, R36, 0.69314718246459960938, R113 ;  /* 0x3f31721824717823 */ /* 0x000fe20000000071 */
[----:B------:R-:W-:Y:S01]  /*6ee0*/  UIMAD.WIDE UR4, UR4, 0x4, URZ ;  /* 0x00000004040478a5 */ /* 0x000fe2000f8e02ff */
[----:B------:R-:W-:Y:S01]  /*6ef0*/  STS.128 [R48], R40 ;  /* 0x0000002830007388 */ /* 0x000fe20000000c00 */
[----:B------:R-:W-:Y:S01]  /*6f00*/  IMAD R26, R50, 0x2, R25 ;  /* 0x00000002321a7824 */ /* 0x000fe200078e0219 */
[----:B------:R-:W-:-:S02]  /*6f10*/  LEA.HI.X.SX32 R21, R21, R64, 0x1, P0 ;  /* 0x0000004015157211 */ /* 0x000fc400000f0eff */
[----:B------:R-:W-:Y:S01]  /*6f20*/  STS.128 [R48+0x800], R44 ;  /* 0x0008002c30007388 */ /* 0x000fe20000000c00 */
[C---:B------:R-:W-:Y:S01]  /*6f30*/  IMAD R27, R50.reuse, 0x2, R26 ;  /* 0x00000002321b7824 */ /* 0x040fe200078e021a */
[----:B------:R-:W-:Y:S03]  /*6f40*/  BAR.SYNC.DEFER_BLOCKING 0x0 ;  /* 0x0000000000007b1d */ /* 0x000fe60000010000 */
[----:B------:R-:W-:-:S04]  /*6f50*/  IMAD R28, R50, 0x2, R27 ;  /* 0x00000002321c7824 */ /* 0x000fc800078e021b */
[----:B------:R-:W-:-:S04]  /*6f60*/  IMAD R29, R50, 0x2, R28 ;  /* 0x00000002321d7824 */ /* 0x000fc800078e021c */
[----:B------:R-:W-:Y:S01]  /*6f70*/  IMAD R30, R50, 0x2, R29 ;  /* 0x00000002321e7824 */ /* 0x000fe200078e021d */
[----:B0-----:R0:W-:Y:S04]  /*6f80*/  STG.E.U16 desc[UR30][R12.64], R8 ;  /* 0x000000080c007986 */ /* 0x0011e8000c10151e */
[----:B------:R-:W1:Y:S01]  /*6f90*/  LDS.128 R60, [R56] ;  /* 0x00000000383c7984 */ /* 0x000e620000000c00 */
[----:B0-----:R-:W-:Y:S02]  /*6fa0*/  PRMT R13, R8, 0x7632, R13 ;  /* 0x00007632080d7816 */ /* 0x001fe4000000000d */
[----:B------:R-:W-:-:S03]  /*6fb0*/  LEA R12, P0, R22, R54, 0x1 ;  /* 0x00000036160c7211 */ /* 0x000fc600078008ff */
[----:B------:R0:W-:Y:S04]  /*6fc0*/  STG.E.U16 desc[UR30][R14.64], R13 ;  /* 0x0000000d0e007986 */ /* 0x0001e8000c10151e */
[----:B------:R2:W-:Y:S01]  /*6fd0*/  STG.E.U16 desc[UR30][R16.64], R9 ;  /* 0x0000000910007986 */ /* 0x0005e2000c10151e */
[----:B0-----:R-:W-:Y:S02]  /*6fe0*/  PRMT R15, R9, 0x7632, R15 ;  /* 0x00007632090f7816 */ /* 0x001fe4000000000f */
[----:B------:R-:W-:Y:S02]  /*6ff0*/  LEA.HI.X.SX32 R13, R22, R64, 0x1, P0 ;  /* 0x00000040160d7211 */ /* 0x000fe400000f0eff */
[----:B------:R-:W-:Y:S01]  /*7000*/  LEA R14, P0, R0, R54, 0x1 ;  /* 0x00000036000e7211 */ /* 0x000fe200078008ff */
[----:B------:R0:W-:Y:S01]  /*7010*/  STG.E.U16 desc[UR30][R18.64], R15 ;  /* 0x0000000f12007986 */ /* 0x0001e2000c10151e */
[----:B--2---:R-:W-:-:S03]  /*7020*/  PRMT R9, R10, 0x7632, R9 ;  /* 0x000076320a097816 */ /* 0x004fc60000000009 */
[----:B------:R2:W-:Y:S04]  /*7030*/  STG.E.U16 desc[UR30][R20.64], R10 ;  /* 0x0000000a14007986 */ /* 0x0005e8000c10151e */
[----:B------:R3:W-:Y:S01]  /*7040*/  STG.E.U16 desc[UR30][R12.64], R9 ;  /* 0x000000090c007986 */ /* 0x0007e2000c10151e */
[----:B0-----:R-:W-:Y:S01]  /*7050*/  LEA.HI.X.SX32 R15, R0, R64, 0x1, P0 ;  /* 0x00000040000f7211 */ /* 0x001fe200000f0eff */
[----:B------:R-:W-:Y:S01]  /*7060*/  IMAD R0, R50, 0x2, R30 ;  /* 0x0000000232007824 */ /* 0x000fe200078e021e */
[-C--:B------:R-:W-:Y:S02]  /*7070*/  LEA R8, P0, R23, R54.reuse, 0x1 ;  /* 0x0000003617087211 */ /* 0x080fe400078008ff */
[-C--:B--2---:R-:W-:Y:S01]  /*7080*/  LEA R10, P2, R28, R54.reuse, 0x1 ;  /* 0x000000361c0a7211 */ /* 0x084fe200078408ff */
[----:B------:R-:W-:Y:S01]  /*7090*/  IMAD R31, R50, 0x2, R0 ;  /* 0x00000002321f7824 */ /* 0x000fe200078e0200 */
[----:B------:R0:W-:Y:S01]  /*70a0*/  STG.E.U16 desc[UR30][R14.64], R11 ;  /* 0x0000000b0e007986 */ /* 0x0001e2000c10151e */
[----:B------:R-:W-:-:S02]  /*70b0*/  LEA R18, P1, R25, R54, 0x1 ;  /* 0x0000003619127211 */ /* 0x000fc400078208ff */
[C---:B------:R-:W-:Y:S01]  /*70c0*/  IMAD R32, R50.reuse, 0x2, R31 ;  /* 0x0000000232207824 */ /* 0x040fe200078e021f */
[----:B---3--:R-:W-:Y:S02]  /*70d0*/  LEA.HI.X.SX32 R9, R23, R64, 0x1, P0 ;  /* 0x0000004017097211 */ /* 0x008fe400000f0eff */
[----:B------:R-:W-:Y:S01]  /*70e0*/  PRMT R13, R11, 0x7632, R13 ;  /* 0x000076320b0d7816 */ /* 0x000fe2000000000d */
[----:B------:R-:W-:Y:S01]  /*70f0*/  IMAD R33, R50, 0x2, R32 ;  /* 0x0000000232217824 */ /* 0x000fe200078e0220 */
[----:B------:R-:W-:Y:S02]  /*7100*/  LEA R16, P0, R24, R54, 0x1 ;  /* 0x0000003618107211 */ /* 0x000fe400078008ff */
[-C--:B------:R-:W-:Y:S01]  /*7110*/  LEA.HI.X.SX32 R19, R25, R64.reuse, 0x1, P1 ;  /* 0x0000004019137211 */ /* 0x080fe200008f0eff */
[----:B------:R-:W-:Y:S01]  /*7120*/  IMAD R35, R50, 0x2, R33 ;  /* 0x0000000232237824 */ /* 0x000fe200078e0221 */
[----:B0-----:R-:W-:Y:S01]  /*7130*/  LEA.HI.X.SX32 R11, R28, R64, 0x1, P2 ;  /* 0x000000401c0b7211 */ /* 0x001fe200010f0eff */
[----:B------:R0:W-:Y:S01]  /*7140*/  STG.E.U16 desc[UR30][R8.64], R13 ;  /* 0x0000000d08007986 */ /* 0x0001e2000c10151e */
[----:B------:R-:W-:Y:S01]  /*7150*/  LEA R22, P2, R0, R54, 0x1 ;  /* 0x0000003600167211 */ /* 0x000fe200078408ff */
[----:B------:R-:W-:Y:S01]  /*7160*/  IMAD R36, R50, 0x2, R35 ;  /* 0x0000000232247824 */ /* 0x000fe200078e0223 */
[----:B------:R-:W-:-:S02]  /*7170*/  LEA.HI.X.SX32 R17, R24, R64, 0x1, P0 ;  /* 0x0000004018117211 */ /* 0x000fc400000f0eff */
[-C--:B------:R-:W-:Y:S01]  /*7180*/  LEA R12, P0, R26, R54.reuse, 0x1 ;  /* 0x000000361a0c7211 */ /* 0x080fe200078008ff */
[----:B------:R-:W-:Y:S01]  /*7190*/  IMAD R37, R50, 0x2, R36 ;  /* 0x0000000232257824 */ /* 0x000fe200078e0224 */
[C---:B------:R-:W-:Y:S01]  /*71a0*/  LEA R20, P1, R27.reuse, R54, 0x1 ;  /* 0x000000361b147211 */ /* 0x040fe200078208ff */
[----:B-1----:R1:W-:Y:S01]  /*71b0*/  STG.E.U16 desc[UR30][R16.64], R60 ;  /* 0x0000003c10007986 */ /* 0x0023e2000c10151e */
[-C--:B------:R-:W-:Y:S01]  /*71c0*/  LEA.HI.X.SX32 R23, R0, R64.reuse, 0x1, P2 ;  /* 0x0000004000177211 */ /* 0x080fe200010f0eff */
[----:B------:R-:W-:Y:S01]  /*71d0*/  IMAD R39, R50, 0x2, R37 ;  /* 0x0000000232277824 */ /* 0x000fe200078e0225 */
[-C--:B------:R-:W-:Y:S02]  /*71e0*/  LEA.HI.X.SX32 R21, R27, R64.reuse, 0x1, P1 ;  /* 0x000000401b157211 */ /* 0x080fe400008f0eff */
[----:B0-----:R-:W-:Y:S01]  /*71f0*/  LEA.HI.X.SX32 R13, R26, R64, 0x1, P0 ;  /* 0x000000401a0d7211 */ /* 0x001fe200000f0eff */
[----:B------:R-:W-:Y:S01]  /*7200*/  IMAD R0, R50, 0x2, R39 ;  /* 0x0000000232007824 */ /* 0x000fe200078e0227 */
[----:B------:R-:W-:-:S02]  /*7210*/  LEA R8, P0, R29, R54, 0x1 ;  /* 0x000000361d087211 */ /* 0x000fc400078008ff */
[----:B------:R-:W-:Y:S01]  /*7220*/  LEA R14, P1, R30, R54, 0x1 ;  /* 0x000000361e0e7211 */ /* 0x000fe200078208ff */
[----:B------:R-:W-:Y:S01]  /*7230*/  IMAD R41, R50, 0x2, R0 ;  /* 0x0000000232297824 */ /* 0x000fe200078e0200 */
[-C--:B------:R-:W-:Y:S02]  /*7240*/  LEA.HI.X.SX32 R9, R29, R64.reuse, 0x1, P0 ;  /* 0x000000401d097211 */ /* 0x080fe400000f0eff */
[----:B------:R-:W-:Y:S01]  /*7250*/  LEA.HI.X.SX32 R15, R30, R64, 0x1, P1 ;  /* 0x000000401e0f7211 */ /* 0x000fe200008f0eff */
[----:B------:R-:W-:Y:S01]  /*7260*/  IMAD R43, R50, 0x2, R41 ;  /* 0x00000002322b7824 */ /* 0x000fe200078e0229 */
[-C--:B------:R-:W-:Y:S02]  /*7270*/  LEA R24, P0, R31, R54.reuse, 0x1 ;  /* 0x000000361f187211 */ /* 0x080fe400078008ff */
[-C--:B------:R-:W-:Y:S01]  /*7280*/  LEA R26, P1, R32, R54.reuse, 0x1 ;  /* 0x00000036201a7211 */ /* 0x080fe200078208ff */
[----:B------:R-:W-:Y:S01]  /*7290*/  IMAD R45, R50, 0x2, R43 ;  /* 0x00000002322d7824 */ /* 0x000fe200078e022b */
[----:B------:R-:W-:-:S02]  /*72a0*/  LEA R28, P2, R33, R54, 0x1 ;  /* 0x00000036211c7211 */ /* 0x000fc400078408ff */
[-C--:B------:R-:W-:Y:S01]  /*72b0*/  LEA.HI.X.SX32 R25, R31, R64.reuse, 0x1, P0 ;  /* 0x000000401f197211 */ /* 0x080fe200000f0eff */
[----:B------:R-:W-:Y:S01]  /*72c0*/  IMAD R47, R50, 0x2, R45 ;  /* 0x00000002322f7824 */ /* 0x000fe200078e022d */
[----:B------:R-:W-:Y:S02]  /*72d0*/  LEA.HI.X.SX32 R27, R32, R64, 0x1, P1 ;  /* 0x00000040201b7211 */ /* 0x000fe400008f0eff */
[-C--:B------:R-:W-:Y:S01]  /*72e0*/  LEA R30, P0, R35, R54.reuse, 0x1 ;  /* 0x00000036231e7211 */ /* 0x080fe200078008ff */
[----:B------:R-:W-:Y:S01]  /*72f0*/  IMAD R49, R50, 0x2, R47 ;  /* 0x0000000232317824 */ /* 0x000fe200078e022f */
[----:B------:R-:W-:Y:S02]  /*7300*/  LEA R32, P1, R36, R54, 0x1 ;  /* 0x0000003624207211 */ /* 0x000fe400078208ff */
[----:B------:R-:W-:Y:S02]  /*7310*/  LEA.HI.X.SX32 R29, R33, R64, 0x1, P2 ;  /* 0x00000040211d7211 */ /* 0x000fe400010f0eff */
[----:B------:R-:W-:-:S02]  /*7320*/  LEA R34, P2, R37, R54, 0x1 ;  /* 0x0000003625227211 */ /* 0x000fc400078408ff */
[-C--:B------:R-:W-:Y:S02]  /*7330*/  LEA.HI.X.SX32 R31, R35, R64.reuse, 0x1, P0 ;  /* 0x00000040231f7211 */ /* 0x080fe400000f0eff */
[----:B------:R-:W-:Y:S02]  /*7340*/  LEA.HI.X.SX32 R33, R36, R64, 0x1, P1 ;  /* 0x0000004024217211 */ /* 0x000fe400008f0eff */
[-C--:B------:R-:W-:Y:S02]  /*7350*/  LEA R36, P0, R39, R54.reuse, 0x1 ;  /* 0x0000003627247211 */ /* 0x080fe400078008ff */
[----:B------:R-:W-:Y:S02]  /*7360*/  LEA R38, P1, R0, R54, 0x1 ;  /* 0x0000003600267211 */ /* 0x000fe400078208ff */
[-C--:B------:R-:W-:Y:S02]  /*7370*/  LEA.HI.X.SX32 R35, R37, R64.reuse, 0x1, P2 ;  /* 0x0000004025237211 */ /* 0x080fe400010f0eff */
[----:B------:R-:W-:-:S02]  /*7380*/  LEA.HI.X.SX32 R37, R39, R64, 0x1, P0 ;  /* 0x0000004027257211 */ /* 0x000fc400000f0eff */
[----:B------:R-:W-:Y:S01]  /*7390*/  LEA.HI.X.SX32 R39, R0, R64, 0x1, P1 ;  /* 0x0000004000277211 */ /* 0x000fe200008f0eff */
[C---:B------:R-:W-:Y:S01]  /*73a0*/  IMAD R0, R50.reuse, 0x2, R49 ;  /* 0x0000000232007824 */ /* 0x040fe200078e0231 */
[-C--:B------:R-:W-:Y:S02]  /*73b0*/  LEA R40, P2, R41, R54.reuse, 0x1 ;  /* 0x0000003629287211 */ /* 0x080fe400078408ff */
[----:B------:R-:W-:Y:S01]  /*73c0*/  LEA R42, P0, R43, R54, 0x1 ;  /* 0x000000362b2a7211 */ /* 0x000fe200078008ff */
[C---:B------:R-:W-:Y:S01]  /*73d0*/  IMAD R53, R50.reuse, 0x2, R0 ;  /* 0x0000000232357824 */ /* 0x040fe200078e0200 */
[----:B------:R-:W-:Y:S02]  /*73e0*/  LEA.HI.X.SX32 R41, R41, R64, 0x1, P2 ;  /* 0x0000004029297211 */ /* 0x000fe400010f0eff */
[-C--:B------:R-:W-:Y:S01]  /*73f0*/  LEA R44, P1, R45, R54.reuse, 0x1 ;  /* 0x000000362d2c7211 */ /* 0x080fe200078208ff */
[----:B------:R-:W-:Y:S01]  /*7400*/  IMAD R55, R50, 0x2, R53 ;  /* 0x0000000232377824 */ /* 0x000fe200078e0235 */
[----:B------:R-:W-:-:S02]  /*7410*/  LEA R46, P2, R47, R54, 0x1 ;  /* 0x000000362f2e7211 */ /* 0x000fc400078408ff */
[-C--:B------:R-:W-:Y:S02]  /*7420*/  LEA.HI.X.SX32 R43, R43, R64.reuse, 0x1, P0 ;  /* 0x000000402b2b7211 */ /* 0x080fe400000f0eff */
[-C--:B------:R-:W-:Y:S02]  /*7430*/  LEA.HI.X.SX32 R45, R45, R64.reuse, 0x1, P1 ;  /* 0x000000402d2d7211 */ /* 0x080fe400008f0eff */
[----:B------:R-:W-:Y:S02]  /*7440*/  LEA.HI.X.SX32 R47, R47, R64, 0x1, P2 ;  /* 0x000000402f2f7211 */ /* 0x000fe400010f0eff */
[-C--:B------:R-:W-:Y:S02]  /*7450*/  LEA R48, P0, R49, R54.reuse, 0x1 ;  /* 0x0000003631307211 */ /* 0x080fe400078008ff */
[-C--:B------:R-:W-:Y:S02]  /*7460*/  LEA R50, P1, R0, R54.reuse, 0x1 ;  /* 0x0000003600327211 */ /* 0x080fe400078208ff */
[----:B------:R-:W-:-:S02]  /*7470*/  LEA R52, P2, R53, R54, 0x1 ;  /* 0x0000003635347211 */ /* 0x000fc400078408ff */
[----:B------:R-:W-:Y:S02]  /*7480*/  LEA R54, P3, R55, R54, 0x1 ;  /* 0x0000003637367211 */ /* 0x000fe400078608ff */
[-C--:B------:R-:W-:Y:S02]  /*7490*/  LEA.HI.X.SX32 R49, R49, R64.reuse, 0x1, P0 ;  /* 0x0000004031317211 */ /* 0x080fe400000f0eff */
[-C--:B------:R-:W-:Y:S02]  /*74a0*/  LEA.HI.X.SX32 R51, R0, R64.reuse, 0x1, P1 ;  /* 0x0000004000337211 */ /* 0x080fe400008f0eff */
[-C--:B------:R-:W-:Y:S02]  /*74b0*/  LEA.HI.X.SX32 R53, R53, R64.reuse, 0x1, P2 ;  /* 0x0000004035357211 */ /* 0x080fe400010f0eff */
[----:B------:R-:W-:Y:S02]  /*74c0*/  LEA.HI.X.SX32 R55, R55, R64, 0x1, P3 ;  /* 0x0000004037377211 */ /* 0x000fe400018f0eff */
[----:B------:R-:W0:Y:S01]  /*74d0*/  LDS.128 R64, [R56+0x1000] ;  /* 0x0010000038407984 */ /* 0x000e220000000c00 */
[----:B------:R-:W-:-:S02]  /*74e0*/  PRMT R0, R60, 0x7632, R0 ;  /* 0x000076323c007816 */ /* 0x000fc40000000000 */
[----:B-1----:R-:W-:Y:S02]  /*74f0*/  PRMT R17, R61, 0x7632, R17 ;  /* 0x000076323d117816 */ /* 0x002fe40000000011 */
[----:B------:R-:W-:Y:S01]  /*7500*/  ISETP.GE.U32.AND P0, PT, R3, 0x80, PT ;  /* 0x000000800300780c */ /* 0x000fe20003f06070 */
[----:B------:R1:W-:Y:S01]  /*7510*/  STG.E.U16 desc[UR30][R18.64], R0 ;  /* 0x0000000012007986 */ /* 0x0003e2000c10151e */
[----:B------:R-:W-:-:S03]  /*7520*/  IMAD.SHL.U32 R3, R2, 0x4, RZ ;  /* 0x0000000402037824 */ /* 0x000fc600078e00ff */
[----:B------:R2:W-:Y:S04]  /*7530*/  STG.E.U16 desc[UR30][R12.64], R61 ;  /* 0x0000003d0c007986 */ /* 0x0005e8000c10151e */
[----:B------:R3:W-:Y:S04]  /*7540*/  STG.E.U16 desc[UR30][R20.64], R17 ;  /* 0x0000001114007986 */ /* 0x0007e8000c10151e */
[----:B------:R4:W-:Y:S01]  /*7550*/  STG.E.U16 desc[UR30][R10.64], R62 ;  /* 0x0000003e0a007986 */ /* 0x0009e2000c10151e */
[----:B-1----:R-:W-:Y:S01]  /*7560*/  PRMT R19, R7, 0x7632, R19 ;  /* 0x0000763207137816 */ /* 0x002fe20000000013 */
[----:B------:R-:W-:Y:S01]  /*7570*/  IMAD.HI R0, R2, 0x4, RZ ;  /* 0x0000000402007827 */ /* 0x000fe200078e02ff */
[----:B--2---:R-:W-:-:S02]  /*7580*/  PRMT R13, R62, 0x7632, R13 ;  /* 0x000076323e0d7816 */ /* 0x004fc4000000000d */
[----:B---3--:R-:W-:-:S03]  /*7590*/  PRMT R17, R6, 0x7632, R17 ;  /* 0x0000763206117816 */ /* 0x008fc60000000011 */
[----:B------:R1:W-:Y:S01]  /*75a0*/  STG.E.U16 desc[UR30][R8.64], R13 ;  /* 0x0000000d08007986 */ /* 0x0003e2000c10151e */
[----:B----4-:R-:W-:-:S03]  /*75b0*/  PRMT R11, R63, 0x7632, R11 ;  /* 0x000076323f0b7816 */ /* 0x010fc6000000000b */
[----:B------:R2:W-:Y:S04]  /*75c0*/  STG.E.U16 desc[UR30][R14.64], R63 ;  /* 0x0000003f0e007986 */ /* 0x0005e8000c10151e */
[----:B------:R3:W-:Y:S01]  /*75d0*/  STG.E.U16 desc[UR30][R22.64], R11 ;  /* 0x0000000b16007986 */ /* 0x0007e2000c10151e */
[----:B-1----:R-:W-:-:S03]  /*75e0*/  PRMT R9, R4, 0x7632, R9 ;  /* 0x0000763204097816 */ /* 0x002fc60000000009 */
[----:B------:R1:W-:Y:S01]  /*75f0*/  STG.E.U16 desc[UR30][R24.64], R4 ;  /* 0x0000000418007986 */ /* 0x0003e2000c10151e */
[----:B0-----:R-:W-:Y:S02]  /*7600*/  PRMT R21, R64, 0x7632, R21 ;  /* 0x0000763240157816 */ /* 0x001fe40000000015 */
[----:B--2---:R-:W-:Y:S01]  /*7610*/  PRMT R15, R5, 0x7632, R15 ;  /* 0x00007632050f7816 */ /* 0x004fe2000000000f */
[----:B------:R0:W-:Y:S01]  /*7620*/  STG.E.U16 desc[UR30][R26.64], R9 ;  /* 0x000000091a007986 */ /* 0x0001e2000c10151e */
[----:B---3--:R-:W-:-:S03]  /*7630*/  PRMT R23, R65, 0x7632, R23 ;  /* 0x0000763241177816 */ /* 0x008fc60000000017 */
[----:B------:R2:W-:Y:S04]  /*7640*/  STG.E.U16 desc[UR30][R28.64], R5 ;  /* 0x000000051c007986 */ /* 0x0005e8000c10151e */
[----:B------:R-:W-:Y:S01]  /*7650*/  STG.E.U16 desc[UR30][R30.64], R15 ;  /* 0x0000000f1e007986 */ /* 0x000fe2000c10151e */
[----:B-1----:R-:W-:-:S03]  /*7660*/  PRMT R25, R66, 0x7632, R25 ;  /* 0x0000763242197816 */ /* 0x002fc60000000019 */
[----:B------:R-:W-:Y:S01]  /*7670*/  STG.E.U16 desc[UR30][R32.64], R6 ;  /* 0x0000000620007986 */ /* 0x000fe2000c10151e */
[----:B0-----:R-:W-:-:S03]  /*7680*/  PRMT R27, R67, 0x7632, R27 ;  /* 0x00007632431b7816 */ /* 0x001fc6000000001b */
[----:B------:R-:W-:Y:S01]  /*7690*/  STG.E.U16 desc[UR30][R34.64], R17 ;  /* 0x0000001122007986 */ /* 0x000fe2000c10151e */
[----:B--2---:R-:W0:Y:S03]  /*76a0*/  LDC.64 R4, c[0x0][0x3a0] ;  /* 0x0000e800ff047b82 */ /* 0x004e260000000a00 */
[----:B------:R-:W-:Y:S04]  /*76b0*/  STG.E.U16 desc[UR30][R36.64], R7 ;  /* 0x0000000724007986 */ /* 0x000fe8000c10151e */
[----:B------:R-:W-:Y:S04]  /*76c0*/  STG.E.U16 desc[UR30][R38.64], R19 ;  /* 0x0000001326007986 */ /* 0x000fe8000c10151e */
[----:B------:R-:W-:Y:S04]  /*76d0*/  STG.E.U16 desc[UR30][R40.64], R64 ;  /* 0x0000004028007986 */ /* 0x000fe8000c10151e */
[----:B------:R-:W-:Y:S04]  /*76e0*/  STG.E.U16 desc[UR30][R42.64], R21 ;  /* 0x000000152a007986 */ /* 0x000fe8000c10151e */
[----:B------:R-:W-:Y:S04]  /*76f0*/  STG.E.U16 desc[UR30][R44.64], R65 ;  /* 0x000000412c007986 */ /* 0x000fe8000c10151e */
[----:B------:R-:W-:Y:S01]  /*7700*/  STG.E.U16 desc[UR30][R46.64], R23 ;  /* 0x000000172e007986 */ /* 0x000fe2000c10151e */
[----:B0-----:R-:W-:-:S03]  /*7710*/  IADD3 R2, P1, P2, R3, UR6, R4 ;  /* 0x0000000603027c10 */ /* 0x001fc6000fa3e004 */
[----:B------:R-:W-:Y:S01]  /*7720*/  STG.E.U16 desc[UR30][R48.64], R66 ;  /* 0x0000004230007986 */ /* 0x000fe2000c10151e */
[----:B------:R-:W-:-:S03]  /*7730*/  IADD3.X R3, PT, PT, R0, UR5, R5, P1, P2 ;  /* 0x0000000500037c10 */ /* 0x000fc60008fe4405 */
[----:B------:R-:W-:Y:S04]  /*7740*/  STG.E.U16 desc[UR30][R50.64], R25 ;  /* 0x0000001932007986 */ /* 0x000fe8000c10151e */
[----:B------:R-:W-:Y:S04]  /*7750*/  STG.E.U16 desc[UR30][R52.64], R67 ;  /* 0x0000004334007986 */ /* 0x000fe8000c10151e */
[----:B------:R-:W-:Y:S01]  /*7760*/  STG.E.U16 desc[UR30][R54.64], R27 ;  /* 0x0000001b36007986 */ /* 0x000fe2000c10151e */
[----:B------:R-:W-:Y:S06]  /*7770*/  BAR.SYNC.DEFER_BLOCKING 0x0 ;  /* 0x0000000000007b1d */ /* 0x000fec0000010000 */
[----:B------:R-:W-:Y:S02]  /*7780*/  STSM.16.M88 [R58], R113 ;  /* 0x000000713a007844 */ /* 0x000fe40000000000 */
[----:B------:R-:W-:Y:S06]  /*7790*/  BAR.SYNC.DEFER_BLOCKING 0x0 ;  /* 0x0000000000007b1d */ /* 0x000fec0000010000 */
[----:B------:R-:W0:Y:S04]  /*77a0*/  LDSM.16.M88 R59, [R59+UR8] ;  /* 0x000000083b3b783b */ /* 0x000e280008000000 */
[----:B0-----:R0:W-:Y:S01]  /*77b0*/  @!P0 STG.E desc[UR30][R2.64], R59 ;  /* 0x0000003b02008986 */ /* 0x0011e2000c10191e */
[----:B------:R-:W-:Y:S06]  /*77c0*/  BAR.SYNC.DEFER_BLOCKING 0x0 ;  /* 0x0000000000007b1d */ /* 0x000fec0000010000 */
[----:B------:R-:W-:Y:S05]  /*77d0*/  @P5 BRA `(.L_x_22) ;  /* 0x0000000000a05947 */ /* 0x000fea0003800000 */
[----:B------:R-:W1:Y:S01]  /*77e0*/  S2UR UR5, SR_CgaCtaId ;  /* 0x00000000000579c3 */ /* 0x000e620000008800 */
[----:B------:R-:W-:Y:S01]  /*77f0*/  NOP ;  /* 0x0000000000007918 */ /* 0x000fe20000000000 */
[----:B------:R-:W-:Y:S01]  /*7800*/  UMOV UR4, 0x50 ;  /* 0x0000005000047882 */ /* 0x000fe20000000000 */
[----:B------:R-:W-:Y:S02]  /*7810*/  IMAD.U32 R0, RZ, RZ, UR9 ;  /* 0x00000009ff007e24 */ /* 0x000fe4000f8e00ff */
[----:B0-----:R-:W-:Y:S02]  /*7820*/  IMAD.MOV.U32 R3, RZ, RZ, 0xff ;  /* 0x000000ffff037424 */ /* 0x001fe400078e00ff */
[----:B------:R-:W-:Y:S01]  /*7830*/  IMAD.MOV.U32 R7, RZ, RZ, 0x1 ;  /* 0x00000001ff077424 */ /* 0x000fe200078e00ff */
[----:B------:R-:W-:-:S04]  /*7840*/  LOP3.LUT R0, R0, 0xffff, RZ, 0xc0, !PT ;  /* 0x0000ffff00007812 */ /* 0x000fc800078ec0ff */
[----:B------:R-:W-:-:S05]  /*7850*/  SHF.R.U32.HI R0, RZ, 0x5, R0 ;  /* 0x00000005ff007819 */ /* 0x000fca0000011600 */
[----:B------:R-:W-:Y:S01]  /*7860*/  VIADD R2, R0, 0x10 ;  /* 0x0000001000027836 */ /* 0x000fe20000000000 */
[----:B------:R-:W-:Y:S01]  /*7870*/  SHF.L.U32 R0, R3, R0, RZ ;  /* 0x0000000003007219 */ /* 0x000fe200000006ff */
[----:B-1----:R-:W-:-:S03]  /*7880*/  ULEA UR6, UR5, UR4, 0x18 ;  /* 0x0000000405067291 */ /* 0x002fc6000f8ec0ff */
[----:B------:R-:W-:-:S04]  /*7890*/  SHF.L.U32 R3, R7, R2, RZ ;  /* 0x0000000207037219 */ /* 0x000fc800000006ff */
[----:B------:R-:W-:Y:S02]  /*78a0*/  LOP3.LUT R0, R3, R0, RZ, 0xfc, !PT ;  /* 0x0000000003007212 */ /* 0x000fe400078efcff */
[----:B------:R-:W0:Y:S02]  /*78b0*/  LDS R5, [UR6] ;  /* 0x00000006ff057984 */ /* 0x000e240008000800 */
[C---:B------:R-:W-:Y:S02]  /*78c0*/  LOP3.LUT R2, R0.reuse, 0xffff, RZ, 0xc0, !PT ;  /* 0x0000ffff00027812 */ /* 0x040fe400078ec0ff */
[----:B0-----:R-:W-:-:S04]  /*78d0*/  LOP3.LUT R3, R0, 0xffff, R5, 0x80, !PT ;  /* 0x0000ffff00037812 */ /* 0x001fc800078e8005 */
[----:B------:R-:W-:-:S13]  /*78e0*/  ISETP.NE.AND P0, PT, R3, R2, PT ;  /* 0x000000020300720c */ /* 0x000fda0003f05270 */
[----:B------:R-:W-:Y:S05]  /*78f0*/  @P0 BRA `(.L_x_23) ;  /* 0x0000000000500947 */ /* 0x000fea0003800000 */
[----:B------:R-:W-:Y:S02]  /*7900*/  SHF.R.U32.HI R5, RZ, 0x10, R5 ;  /* 0x00000010ff057819 */ /* 0x000fe40000011605 */
[----:B------:R-:W-:-:S04]  /*7910*/  SHF.R.U32.HI R2, RZ, 0x10, R0 ;  /* 0x00000010ff027819 */ /* 0x000fc80000011600 */
[----:B------:R-:W-:-:S04]  /*7920*/  LOP3.LUT R5, R5, R2, RZ, 0xc0, !PT ;  /* 0x0000000205057212 */ /* 0x000fc800078ec0ff */
[----:B------:R-:W-:-:S13]  /*7930*/  ISETP.NE.AND P0, PT, R5, R2, PT ;  /* 0x000000020500720c */ /* 0x000fda0003f05270 */
[----:B------:R-:W-:Y:S05]  /*7940*/  @P0 BRA `(.L_x_24) ;  /* 0x0000000000300947 */ /* 0x000fea0003800000 */
[----:B------:R-:W-:Y:S01]  /*7950*/  R2UR UR4, R0 ;  /* 0x00000000000472ca */ /* 0x000fe200000e0000 */
[----:B------:R-:W-:Y:S01]  /*7960*/  VOTEU.ANY UR5, UPT, PT ;  /* 0x0000000000057886 */ /* 0x000fe200038e0100 */
[----:B------:R-:W0:Y:S01]  /*7970*/  S2R R0, SR_LANEID ;  /* 0x0000000000007919 */ /* 0x000e220000000000 */
[----:B------:R-:W-:-:S10]  /*7980*/  UFLO.U32 UR5, UR5 ;  /* 0x00000005000572bd */ /* 0x000fd400080e0000 */
[----:B------:R-:W-:-:S06]  /*7990*/  ULOP3.LUT UR4, URZ, UR4, URZ, 0x33, !UPT ;  /* 0x00000004ff047292 */ /* 0x000fcc000f8e33ff */
[----:B------:R-:W-:-:S04]  /*79a0*/  IMAD.U32 R2, RZ, RZ, UR4 ;  /* 0x00000004ff027e24 */ /* 0x000fc8000f8e00ff */
[----:B------:R-:W1:Y:S02]  /*79b0*/  REDUX UR7, R2 ;  /* 0x00000000020773c4 */ /* 0x000e640000000000 */
[----:B------:R2:W-:Y:S01]  /*79c0*/  UTCATOMSWS.AND URZ, UR4 ;  /* 0x0000000400ff79e3 */ /* 0x0005e20008000000 */
[----:B0-----:R-:W-:Y:S01]  /*79d0*/  ISETP.EQ.U32.AND P0, PT, R0, UR5, PT ;  /* 0x0000000500007c0c */ /* 0x001fe2000bf02070 */
[----:B-1----:R-:W-:-:S12]  /*79e0*/  IMAD.U32 R0, RZ, RZ, UR7 ;  /* 0x00000007ff007e24 */ /* 0x002fd8000f8e00ff */
[----:B------:R2:W-:Y:S01]  /*79f0*/  @P0 ATOMS.AND RZ, [UR6], R0 ;  /* 0x00000000ffff098c */ /* 0x0005e2000a800006 */
[----:B------:R-:W-:Y:S05]  /*7a00*/  BRA `(.L_x_22) ;  /* 0x0000000000147947 */ /* 0x000fea0003800000 */
.L_x_24:
[----:B------:R-:W-:-:S07]  /*7a10*/  MOV R2, 0x7a30 ;  /* 0x00007a3000027802 */ /* 0x000fce0000000f00 */
[----:B------:R-:W-:Y:S05]  /*7a20*/  CALL.REL.NOINC `($__internal_0_$__cuda_sm10x_tcgen05_guardrail_trap_col_being_dealloced_not_returned_by_alloc) ;  /* 0x0000000000447944 */ /* 0x000fea0003c00000 */
[----:B------:R-:W-:Y:S05]  /*7a30*/  BRA `(.L_x_22) ;  /* 0x0000000000087947 */ /* 0x000fea0003800000 */
.L_x_23:
[----:B------:R-:W-:-:S07]  /*7a40*/  MOV R2, 0x7a60 ;  /* 0x00007a6000027802 */ /* 0x000fce0000000f00 */
[----:B------:R-:W-:Y:S05]  /*7a50*/  CALL.REL.NOINC `($__internal_2_$__cuda_sm10x_tcgen05_guardrail_trap_unallocated_columns_being_dealloced) ;  /* 0x0000000000507944 */ /* 0x000fea0003c00000 */
.L_x_22:
[----:B------:R-:W-:Y:S01]  /*7a60*/  NOP ;  /* 0x0000000000007918 */ /* 0x000fe20000000000 */
[----:B--2---:R-:W-:Y:S05]  /*7a70*/  EXIT ;  /* 0x000000000000794d */ /* 0x004fea0003800000 */
.L_x_8:
[----:B------:R-:W1:Y:S02]  /*7a80*/  SYNCS.PHASECHK.TRANS64.TRYWAIT P2, [UR8+0x6000], RZ ;  /* 0x006000ffff0075a7 */ /* 0x000e640008041108 */
[----:B-1----:R-:W-:Y:S05]  /*7a90*/  @!P2 BRA `(.L_x_8) ;  /* 0xfffffffc00f8a947 */ /* 0x002fea000383ffff */
[----:B------:R-:W-:Y:S05]  /*7aa0*/  BRA `(.L_x_7) ;  /* 0xffffffa0004c7947 */ /* 0x000fea000383ffff */
.L_x_17:
[----:B------:R-:W1:Y:S02]  /*7ab0*/  SYNCS.PHASECHK.TRANS64.TRYWAIT P0, [UR8+0xa010], RZ ;  /* 0x00a010ffff0075a7 */ /* 0x000e640008001108 */
[----:B-1----:R-:W-:Y:S05]  /*7ac0*/  @!P0 BRA `(.L_x_17) ;  /* 0xfffffffc00f88947 */ /* 0x002fea000383ffff */
[----:B------:R-:W-:Y:S05]  /*7ad0*/  BRA `(.L_x_25) ;  /* 0xffffffc8005c7947 */ /* 0x000fea000383ffff */
.L_x_18:
[----:B------:R-:W0:Y:S02]  /*7ae0*/  SYNCS.PHASECHK.TRANS64.TRYWAIT P0, [UR32], R26 ;  /* 0x0000001aff0075a7 */ /* 0x000e240008001120 */
[----:B0-----:R-:W-:Y:S05]  /*7af0*/  @!P0 BRA `(.L_x_18) ;  /* 0xfffffffc00f88947 */ /* 0x001fea000383ffff */
[----:B------:R-:W-:Y:S05]  /*7b00*/  BRA `(.L_x_26) ;  /* 0xffffffdc00687947 */ /* 0x000fea000383ffff */
.L_x_21:
[----:B------:R-:W0:Y:S02]  /*7b10*/  SYNCS.PHASECHK.TRANS64.TRYWAIT P0, [UR32], R4 ;  /* 0x00000004ff0075a7 */ /* 0x000e240008001120 */
[----:B0-----:R-:W-:Y:S05]  /*7b20*/  @!P0 BRA `(.L_x_21) ;  /* 0xfffffffc00f88947 */ /* 0x001fea000383ffff */
[----:B------:R-:W-:Y:S05]  /*7b30*/  BRA `(.L_x_27) ;  /* 0xffffffe400bc7947 */ /* 0x000fea000383ffff */
        .weak           $__internal_0_$__cuda_sm10x_tcgen05_guardrail_trap_col_being_dealloced_not_returned_by_alloc
        .type           $__internal_0_$__cuda_sm10x_tcgen05_guardrail_trap_col_being_dealloced_not_returned_by_alloc,@function
        .size           $__internal_0_$__cuda_sm10x_tcgen05_guardrail_trap_col_being_dealloced_not_returned_by_alloc,($__internal_1_$__cuda_sm10x_tcgen05_guardrail_trap_phase_invalid_during_alloc - $__internal_0_$__cuda_sm10x_tcgen05_guardrail_trap_col_being_dealloced_not_returned_by_alloc)
$__internal_0_$__cuda_sm10x_tcgen05_guardrail_trap_col_being_dealloced_not_returned_by_alloc:
[----:B------:R-:W-:Y:S05]  /*7b40*/  BPT.TRAP 0x1 ;  /* 0x000000040000795c */ /* 0x000fea0000300000 */
[----:B------:R-:W-:-:S04]  /*7b50*/  IMAD.MOV.U32 R3, RZ, RZ, 0x0 ;  /* 0x00000000ff037424 */ /* 0x000fc800078e00ff */
[----:B------:R-:W-:Y:S05]  /*7b60*/  RET.REL.NODEC R2 `(attn_fwd) ;  /* 0xffffff8402247950 */ /* 0x000fea0003c3ffff */
        .weak           $__internal_1_$__cuda_sm10x_tcgen05_guardrail_trap_phase_invalid_during_alloc
        .type           $__internal_1_$__cuda_sm10x_tcgen05_guardrail_trap_phase_invalid_during_alloc,@function
        .size           $__internal_1_$__cuda_sm10x_tcgen05_guardrail_trap_phase_invalid_during_alloc,($__internal_2_$__cuda_sm10x_tcgen05_guardrail_trap_unallocated_columns_being_dealloced - $__internal_1_$__cuda_sm10x_tcgen05_guardrail_trap_phase_invalid_during_alloc)
$__internal_1_$__cuda_sm10x_tcgen05_guardrail_trap_phase_invalid_during_alloc:
[----:B------:R-:W-:Y:S05]  /*7b70*/  BPT.TRAP 0x1 ;  /* 0x000000040000795c */ /* 0x000fea0000300000 */
[----:B------:R-:W-:-:S04]  /*7b80*/  IMAD.MOV.U32 R3, RZ, RZ, 0x0 ;  /* 0x00000000ff037424 */ /* 0x000fc800078e00ff */
[----:B------:R-:W-:Y:S05]  /*7b90*/  RET.REL.NODEC R2 `(attn_fwd) ;  /* 0xffffff8402187950 */ /* 0x000fea0003c3ffff */
        .weak           $__internal_2_$__cuda_sm10x_tcgen05_guardrail_trap_unallocated_columns_being_dealloced
        .type           $__internal_2_$__cuda_sm10x_tcgen05_guardrail_trap_unallocated_columns_being_dealloced,@function
        .size           $__internal_2_$__cuda_sm10x_tcgen05_guardrail_trap_unallocated_columns_being_dealloced,(.L_x_31 - $__internal_2_$__cuda_sm10x_tcgen05_guardrail_trap_unallocated_columns_being_dealloced)
$__internal_2_$__cuda_sm10x_tcgen05_guardrail_trap_unallocated_columns_being_dealloced:
[----:B------:R-:W-:Y:S05]  /*7ba0*/  BPT.TRAP 0x1 ;  /* 0x000000040000795c */ /* 0x000fea0000300000 */
[----:B------:R-:W-:-:S04]  /*7bb0*/  IMAD.MOV.U32 R3, RZ, RZ, 0x0 ;  /* 0x00000000ff037424 */ /* 0x000fc800078e00ff */
[----:B------:R-:W-:Y:S05]  /*7bc0*/  RET.REL.NODEC R2 `(attn_fwd) ;  /* 0xffffff84020c7950 */ /* 0x000fea0003c3ffff */
.L_x_28:
[----:B------:R-:W-:-:S00]  /*7bd0*/  BRA `(.L_x_28) ;  /* 0xfffffffc00fc7947 */ /* 0x000fc0000383ffff */
[----:B------:R-:W-:-:S00]  /*7be0*/  NOP ;  /* 0x0000000000007918 */ /* 0x000fc00000000000 */
        /* <DEDUP_REMOVED lines=9> */
.L_x_31:


//--------------------- .nv.global.init           --------------------------
	.section	.nv.global.init,"aw",@progbits
.nv.global.init:
	.type		_$_str,@object
	.size		_$_str,(.L_3 - _$_str)
_$_str:
        /*0000*/ 	.byte	0x5f, 0x5f, 0x43, 0x55, 0x44, 0x41, 0x5f, 0x46, 0x54, 0x5a, 0x00
.L_3:


//--------------------- .nv.shared.attn_fwd       --------------------------
	.section	.nv.shared.attn_fwd,"aw",@nobits
	.sectionflags	@""
	.align	16
	.zero		1024


//--------------------- .nv.shared.reserved.0     --------------------------
	.section	.nv.shared.reserved.0,"aw",@nobits
	.align	8
	.weak		__nv_reservedSMEM_offset_0_alias
	.size		__nv_reservedSMEM_offset_0_alias, 0, 64
	.other		__nv_reservedSMEM_offset_0_alias,@"STO_CUDA_RESERVED_SHARED STV_DEFAULT"
__nv_reservedSMEM_offset_0_alias:
	.zero		0
.nv.shared.reserved.0:
	.zero		64
	.weak		__nv_reservedSMEM_allocation_phase
	.type		__nv_reservedSMEM_allocation_phase,@object
	.size		__nv_reservedSMEM_allocation_phase,(.L_0 - __nv_reservedSMEM_allocation_phase)
__nv_reservedSMEM_allocation_phase:
	.zero		1
.L_0:
	.zero		7
	.weak		__nv_reservedSMEM_devtool_atexit_pc
	.type		__nv_reservedSMEM_devtool_atexit_pc,@object
	.size		__nv_reservedSMEM_devtool_atexit_pc,(__nv_reservedSMEM_allocation_mask - __nv_reservedSMEM_devtool_atexit_pc)
__nv_reservedSMEM_devtool_atexit_pc:
	.zero		8
	.weak		__nv_reservedSMEM_allocation_mask
	.type		__nv_reservedSMEM_allocation_mask,@object
	.size		__nv_reservedSMEM_allocation_mask,(.L_2 - __nv_reservedSMEM_allocation_mask)
__nv_reservedSMEM_allocation_mask:
	.zero		4
.L_2:


//--------------------- .nv.constant0.attn_fwd    --------------------------
	.section	.nv.constant0.attn_fwd,"a",@progbits
	.sectionflags	@""
	.align	4
.nv.constant0.attn_fwd:
	.zero		1032


//--------------------- SYMBOLS --------------------------

	.type		.nv.reservedSmem.offset0,@object
	.size		.nv.reservedSmem.offset0,0x4
	.type		.nv.reservedSmem.cap,@object
	.size		.nv.reservedSmem.cap,0x4
